def matmul_kernel(
    a_ptr,
    b_ptr,
    c_ptr,
    M,
    N,
    K,
    stride_am,
    stride_ak,
    stride_bk,
    stride_bn,
    stride_cm,
    stride_cn,
    BLOCK_M: tl.constexpr,
    BLOCK_N: tl.constexpr,
    BLOCK_K: tl.constexpr,
    GROUP_M: tl.constexpr,
):
    pid = tl.program_id(axis=0)
    num_pid_m = tl.cdiv(M, BLOCK_M)
    num_pid_n = tl.cdiv(N, BLOCK_N)
    num_pid_in_group = GROUP_M * num_pid_n
    group_id = pid // num_pid_in_group
    first_pid_m = group_id * GROUP_M
    group_size_m = min(num_pid_m - first_pid_m, GROUP_M)
    pid_m = first_pid_m + ((pid % num_pid_in_group) % group_size_m)
    pid_n = (pid % num_pid_in_group) // group_size_m

    offs_am = (pid_m * BLOCK_M + tl.arange(0, BLOCK_M)) % M
    offs_bn = (pid_n * BLOCK_N + tl.arange(0, BLOCK_N)) % N
    offs_k = tl.arange(0, BLOCK_K)
    a_ptrs = a_ptr + offs_am[:, None] * stride_am + offs_k[None, :] * stride_ak
    b_ptrs = b_ptr + offs_k[:, None] * stride_bk + offs_bn[None, :] * stride_bn

    acc = tl.zeros((BLOCK_M, BLOCK_N), dtype=tl.float32)
    for kk in range(0, tl.cdiv(K, BLOCK_K)):
        a = tl.load(a_ptrs, mask=offs_k[None, :] < K - kk * BLOCK_K, other=0.0)
        b = tl.load(b_ptrs, mask=offs_k[:, None] < K - kk * BLOCK_K, other=0.0)
        acc = tl.dot(a, b, acc)
        a_ptrs += BLOCK_K * stride_ak
        b_ptrs += BLOCK_K * stride_bk

    c = acc.to(c_ptr.dtype.element_ty)
    offs_cm = pid_m * BLOCK_M + tl.arange(0, BLOCK_M)
    offs_cn = pid_n * BLOCK_N + tl.arange(0, BLOCK_N)
    c_ptrs = c_ptr + offs_cm[:, None] * stride_cm + offs_cn[None, :] * stride_cn
    mask = (offs_cm[:, None] < M) & (offs_cn[None, :] < N)
    tl.store(c_ptrs, c, mask=mask)

# config = {"BLOCK_K": 256, "BLOCK_M": 16, "BLOCK_N": 16, "GROUP_M": 8, "arch": "sm_100", "dtype": "fp16", "num_ctas": 1, "num_stages": 3, "num_warps": 4}
# arch = sm_100


// ===== COMPILED SASS (sm_100a) =====

	.target	sm_100a

	.elftype	@"ET_EXEC"


//--------------------- .note.nv.tkinfo           --------------------------
	.section	.note.nv.tkinfo,"",@"SHT_NOTE"
	.sectionflags	@"SHF_NOTE_NV_TKINFO"
	.tkinfo
        /*0018*/ 	.word	0x00000081
        /*0030*/ 	.string	""
        /*0030*/ 	.string	"ptxas-blackwell"
        /*0030*/ 	.string	"Cuda compilation tools, release 12.9, V12.9.86"
        /*0030*/ 	.string	"Build cuda_12.9.r12.9/compiler.36037853_0"
        /*0030*/ 	.string	"-v  -suppress-debug-info  -lineinfo  -arch sm_100a "



//--------------------- .note.nv.cuver            --------------------------
	.section	.note.nv.cuver,"",@"SHT_NOTE"
	.sectionflags	@"SHF_NOTE_NV_CUVER"
        /*0018*/ 	.short	0x0001
        /*001a*/ 	.short	0x0064
        /*001c*/ 	.short	0x0001
        /*001e*/ 	.short	0x0000
        /*0020*/ 	.short	0x0001
        /*0022*/ 	.short	0x0000


//--------------------- .nv.info                  --------------------------
	.section	.nv.info,"",@"SHT_CUDA_INFO"
	.align	4


	//----- nvinfo : EIATTR_REGCOUNT
	.align		4
        /*0000*/ 	.byte	0x04, 0x2f
        /*0002*/ 	.short	(.L_1 - .L_0)
	.align		4
.L_0:
        /*0004*/ 	.word	index@(matmul_kernel)
        /*0008*/ 	.word	0x000000ff


	//----- nvinfo : EIATTR_FRAME_SIZE
	.align		4
.L_1:
        /*000c*/ 	.byte	0x04, 0x11
        /*000e*/ 	.short	(.L_3 - .L_2)
	.align		4
.L_2:
        /*0010*/ 	.word	index@(matmul_kernel)
        /*0014*/ 	.word	0x00000000


	//----- nvinfo : EIATTR_MIN_STACK_SIZE
	.align		4
.L_3:
        /*0018*/ 	.byte	0x04, 0x12
        /*001a*/ 	.short	(.L_5 - .L_4)
	.align		4
.L_4:
        /*001c*/ 	.word	index@(matmul_kernel)
        /*0020*/ 	.word	0x00000000
.L_5:


//--------------------- .nv.info.matmul_kernel    --------------------------
	.section	.nv.info.matmul_kernel,"",@"SHT_CUDA_INFO"
	.sectionflags	@""
	.align	4


	//----- nvinfo : EIATTR_CUDA_API_VERSION
	.align		4
        /*0000*/ 	.byte	0x04, 0x37
        /*0002*/ 	.short	(.L_7 - .L_6)
.L_6:
        /*0004*/ 	.word	0x00000081


	//----- nvinfo : EIATTR_KPARAM_INFO
	.align		4
.L_7:
        /*0008*/ 	.byte	0x04, 0x17
        /*000a*/ 	.short	(.L_9 - .L_8)
.L_8:
        /*000c*/ 	.word	0x00000000
        /*0010*/ 	.short	0x000d
        /*0012*/ 	.short	0x0048
        /*0014*/ 	.byte	0x00, 0xf4, 0x21, 0x00


	//----- nvinfo : EIATTR_KPARAM_INFO
	.align		4
.L_9:
        /*0018*/ 	.byte	0x04, 0x17
        /*001a*/ 	.short	(.L_11 - .L_10)
.L_10:
        /*001c*/ 	.word	0x00000000
        /*0020*/ 	.short	0x000c
        /*0022*/ 	.short	0x0040
        /*0024*/ 	.byte	0x00, 0xf4, 0x21, 0x00


	//----- nvinfo : EIATTR_KPARAM_INFO
	.align		4
.L_11:
        /*0028*/ 	.byte	0x04, 0x17
        /*002a*/ 	.short	(.L_13 - .L_12)
.L_12:
        /*002c*/ 	.word	0x00000000
        /*0030*/ 	.short	0x000b
        /*0032*/ 	.short	0x0038
        /*0034*/ 	.byte	0x00, 0xf0, 0x11, 0x00


	//----- nvinfo : EIATTR_KPARAM_INFO
	.align		4
.L_13:
        /*0038*/ 	.byte	0x04, 0x17
        /*003a*/ 	.short	(.L_15 - .L_14)
.L_14:
        /*003c*/ 	.word	0x00000000
        /*0040*/ 	.short	0x000a
        /*0042*/ 	.short	0x0034
        /*0044*/ 	.byte	0x00, 0xf0, 0x11, 0x00


	//----- nvinfo : EIATTR_KPARAM_INFO
	.align		4
.L_15:
        /*0048*/ 	.byte	0x04, 0x17
        /*004a*/ 	.short	(.L_17 - .L_16)
.L_16:
        /*004c*/ 	.word	0x00000000
        /*0050*/ 	.short	0x0009
        /*0052*/ 	.short	0x0030
        /*0054*/ 	.byte	0x00, 0xf0, 0x11, 0x00


	//----- nvinfo : EIATTR_KPARAM_INFO
	.align		4
.L_17:
        /*0058*/ 	.byte	0x04, 0x17
        /*005a*/ 	.short	(.L_19 - .L_18)
.L_18:
        /*005c*/ 	.word	0x00000000
        /*0060*/ 	.short	0x0008
        /*0062*/ 	.short	0x002c
        /*0064*/ 	.byte	0x00, 0xf0, 0x11, 0x00


	//----- nvinfo : EIATTR_KPARAM_INFO
	.align		4
.L_19:
        /*0068*/ 	.byte	0x04, 0x17
        /*006a*/ 	.short	(.L_21 - .L_20)
.L_20:
        /*006c*/ 	.word	0x00000000
        /*0070*/ 	.short	0x0007
        /*0072*/ 	.short	0x0028
        /*0074*/ 	.byte	0x00, 0xf0, 0x11, 0x00


	//----- nvinfo : EIATTR_KPARAM_INFO
	.align		4
.L_21:
        /*0078*/ 	.byte	0x04, 0x17
        /*007a*/ 	.short	(.L_23 - .L_22)
.L_22:
        /*007c*/ 	.word	0x00000000
        /*0080*/ 	.short	0x0006
        /*0082*/ 	.short	0x0024
        /*0084*/ 	.byte	0x00, 0xf0, 0x11, 0x00


	//----- nvinfo : EIATTR_KPARAM_INFO
	.align		4
.L_23:
        /*0088*/ 	.byte	0x04, 0x17
        /*008a*/ 	.short	(.L_25 - .L_24)
.L_24:
        /*008c*/ 	.word	0x00000000
        /*0090*/ 	.short	0x0005
        /*0092*/ 	.short	0x0020
        /*0094*/ 	.byte	0x00, 0xf0, 0x11, 0x00


	//----- nvinfo : EIATTR_KPARAM_INFO
	.align		4
.L_25:
        /*0098*/ 	.byte	0x04, 0x17
        /*009a*/ 	.short	(.L_27 - .L_26)
.L_26:
        /*009c*/ 	.word	0x00000000
        /*00a0*/ 	.short	0x0004
        /*00a2*/ 	.short	0x001c
        /*00a4*/ 	.byte	0x00, 0xf0, 0x11, 0x00


	//----- nvinfo : EIATTR_KPARAM_INFO
	.align		4
.L_27:
        /*00a8*/ 	.byte	0x04, 0x17
        /*00aa*/ 	.short	(.L_29 - .L_28)
.L_28:
        /*00ac*/ 	.word	0x00000000
        /*00b0*/ 	.short	0x0003
        /*00b2*/ 	.short	0x0018
        /*00b4*/ 	.byte	0x00, 0xf0, 0x11, 0x00


	//----- nvinfo : EIATTR_KPARAM_INFO
	.align		4
.L_29:
        /*00b8*/ 	.byte	0x04, 0x17
        /*00ba*/ 	.short	(.L_31 - .L_30)
.L_30:
        /*00bc*/ 	.word	0x00000000
        /*00c0*/ 	.short	0x0002
        /*00c2*/ 	.short	0x0010
        /*00c4*/ 	.byte	0x00, 0xf4, 0x21, 0x00


	//----- nvinfo : EIATTR_KPARAM_INFO
	.align		4
.L_31:
        /*00c8*/ 	.byte	0x04, 0x17
        /*00ca*/ 	.short	(.L_33 - .L_32)
.L_32:
        /*00cc*/ 	.word	0x00000000
        /*00d0*/ 	.short	0x0001
        /*00d2*/ 	.short	0x0008
        /*00d4*/ 	.byte	0x00, 0xf4, 0x21, 0x00


	//----- nvinfo : EIATTR_KPARAM_INFO
	.align		4
.L_33:
        /*00d8*/ 	.byte	0x04, 0x17
        /*00da*/ 	.short	(.L_35 - .L_34)
.L_34:
        /*00dc*/ 	.word	0x00000000
        /*00e0*/ 	.short	0x0000
        /*00e2*/ 	.short	0x0000
        /*00e4*/ 	.byte	0x00, 0xf4, 0x21, 0x00


	//----- nvinfo : EIATTR_SPARSE_MMA_MASK
	.align		4
.L_35:
        /*00e8*/ 	.byte	0x03, 0x50
        /*00ea*/ 	.short	0x0000


	//----- nvinfo : EIATTR_MAXREG_COUNT
	.align		4
        /*00ec*/ 	.byte	0x03, 0x1b
        /*00ee*/ 	.short	0x00ff


	//----- nvinfo : EIATTR_NUM_BARRIERS
	.align		4
        /*00f0*/ 	.byte	0x02, 0x4c
        /*00f2*/ 	.byte	0x01
	.zero		1


	//----- nvinfo : EIATTR_VRC_CTA_INIT_COUNT
	.align		4
        /*00f4*/ 	.byte	0x02, 0x4a
	.zero		1
	.zero		1


	//----- nvinfo : EIATTR_EXIT_INSTR_OFFSETS
	.align		4
        /*00f8*/ 	.byte	0x04, 0x1c
        /*00fa*/ 	.short	(.L_37 - .L_36)


	//   ....[0]....
.L_36:
        /*00fc*/ 	.word	0x000038c0


	//   ....[1]....
        /*0100*/ 	.word	0x000038f0


	//----- nvinfo : EIATTR_REQNTID
	.align		4
.L_37:
        /*0104*/ 	.byte	0x04, 0x10
        /*0106*/ 	.short	(.L_39 - .L_38)
.L_38:
        /*0108*/ 	.word	0x00000080
        /*010c*/ 	.word	0x00000001
        /*0110*/ 	.word	0x00000001


	//----- nvinfo : EIATTR_CBANK_PARAM_SIZE
	.align		4
.L_39:
        /*0114*/ 	.byte	0x03, 0x19
        /*0116*/ 	.short	0x0050


	//----- nvinfo : EIATTR_PARAM_CBANK
	.align		4
        /*0118*/ 	.byte	0x04, 0x0a
        /*011a*/ 	.short	(.L_41 - .L_40)
	.align		4
.L_40:
        /*011c*/ 	.word	index@(.nv.constant0.matmul_kernel)
        /*0120*/ 	.short	0x0380
        /*0122*/ 	.short	0x0050


	//----- nvinfo : EIATTR_SW_WAR
	.align		4
.L_41:
        /*0124*/ 	.byte	0x04, 0x36
        /*0126*/ 	.short	(.L_43 - .L_42)
.L_42:
        /*0128*/ 	.word	0x00000008
.L_43:


//--------------------- .nv.compat                --------------------------
	.section	.nv.compat,"",@"SHT_CUDA_COMPAT_INFO"
	.align	4
        /*0000*/ 	.byte	0x02, 0x02, 0x01, 0x00, 0x02, 0x05, 0x05, 0x00, 0x02, 0x03, 0x00, 0x00, 0x02, 0x06, 0x01, 0x00


//--------------------- .nv.callgraph             --------------------------
	.section	.nv.callgraph,"",@"SHT_CUDA_CALLGRAPH"
	.align	4
	.sectionentsize	8
	.align		4
        /*0000*/ 	.word	0x00000000
	.align		4
        /*0004*/ 	.word	0xffffffff
	.align		4
        /*0008*/ 	.word	0x00000000
	.align		4
        /*000c*/ 	.word	0xfffffffe
	.align		4
        /*0010*/ 	.word	0x00000000
	.align		4
        /*0014*/ 	.word	0xfffffffd
	.align		4
        /*0018*/ 	.word	0x00000000
	.align		4
        /*001c*/ 	.word	0xfffffffc


//--------------------- .text.matmul_kernel       --------------------------
	.section	.text.matmul_kernel,"ax",@progbits
	.align	128
        .global         matmul_kernel
        .type           matmul_kernel,@function
        .size           matmul_kernel,(.L_x_3 - matmul_kernel)
        .other          matmul_kernel,@"STO_CUDA_ENTRY STV_DEFAULT"
matmul_kernel:
.text.matmul_kernel:
[----:B------:R-:W0:Y:S08]  /*0000*/  LDC R1, c[0x0][0x37c] ;  /* 0x0000df00ff017b82 */ /* 0x000e300000000800 */
[----:B------:R-:W1:Y:S01]  /*0010*/  LDC.64 R32, c[0x0][0x398] ;  /* 0x0000e600ff207b82 */ /* 0x000e620000000a00 */
[----:B------:R-:W2:Y:S01]  /*0020*/  S2R R5, SR_CTAID.X ;  /* 0x0000000000057919 */ /* 0x000ea20000002500 */
[----:B------:R-:W-:Y:S01]  /*0030*/  UMOV UR4, 0x400 ;  /* 0x0000040000047882 */ /* 0x000fe20000000000 */
[----:B------:R-:W3:Y:S01]  /*0040*/  LDCU.64 UR10, c[0x0][0x358] ;  /* 0x00006b00ff0a77ac */ /* 0x000ee20008000a00 */
[----:B------:R-:W4:Y:S04]  /*0050*/  S2R R12, SR_TID.X ;  /* 0x00000000000c7919 */ /* 0x000f280000002100 */
[----:B------:R-:W5:Y:S08]  /*0060*/  LDC R13, c[0x0][0x3a0] ;  /* 0x0000e800ff0d7b82 */ /* 0x000f700000000800 */
[----:B------:R-:W0:Y:S01]  /*0070*/  S2UR UR6, SR_CgaCtaId ;  /* 0x00000000000679c3 */ /* 0x000e220000008800 */
[----:B-1----:R-:W-:-:S05]  /*0080*/  VIADD R0, R33, 0xf ;  /* 0x0000000f21007836 */ /* 0x002fca0000000000 */
[----:B------:R-:W-:Y:S01]  /*0090*/  SHF.R.S32.HI R3, RZ, 0x1f, R0 ;  /* 0x0000001fff037819 */ /* 0x000fe20000011400 */
[----:B-----5:R-:W-:-:S03]  /*00a0*/  VIADD R13, R13, 0xff ;  /* 0x000000ff0d0d7836 */ /* 0x020fc60000000000 */
[----:B------:R-:W-:Y:S02]  /*00b0*/  LEA.HI R3, R3, R0, RZ, 0x4 ;  /* 0x0000000003037211 */ /* 0x000fe400078f20ff */
[----:B--2---:R-:W-:Y:S02]  /*00c0*/  IABS R8, R5 ;  /* 0x0000000500087213 */ /* 0x004fe40000000000 */
[----:B------:R-:W-:Y:S01]  /*00d0*/  SHF.R.S32.HI R3, RZ, 0x4, R3 ;  /* 0x00000004ff037819 */ /* 0x000fe20000011403 */
[----:B0-----:R-:W-:-:S04]  /*00e0*/  ULEA UR6, UR6, UR4, 0x18 ;  /* 0x0000000406067291 */ /* 0x001fc8000f8ec0ff */
[----:B------:R-:W-:-:S05]  /*00f0*/  IMAD.SHL.U32 R4, R3, 0x8, RZ ;  /* 0x0000000803047824 */ /* 0x000fca00078e00ff */
[-C--:B------:R-:W-:Y:S02]  /*0100*/  IABS R7, R4.reuse ;  /* 0x0000000400077213 */ /* 0x080fe40000000000 */
[----:B------:R-:W-:Y:S02]  /*0110*/  IABS R10, R4 ;  /* 0x00000004000a7213 */ /* 0x000fe40000000000 */
[----:B------:R-:W0:Y:S08]  /*0120*/  I2F.RP R0, R7 ;  /* 0x0000000700007306 */ /* 0x000e300000209400 */
[----:B0-----:R-:W0:Y:S02]  /*0130*/  MUFU.RCP R0, R0 ;  /* 0x0000000000007308 */ /* 0x001e240000001000 */
[----:B0-----:R-:W-:-:S02]  /*0140*/  VIADD R2, R0, 0xffffffe ;  /* 0x0ffffffe00027836 */ /* 0x001fc40000000000 */
[----:B------:R-:W-:Y:S01]  /*0150*/  IMAD.MOV R0, RZ, RZ, -R10 ;  /* 0x000000ffff007224 */ /* 0x000fe200078e0a0a */
[----:B----4-:R-:W-:-:S03]  /*0160*/  SHF.R.U32.HI R10, RZ, 0x4, R12 ;  /* 0x00000004ff0a7819 */ /* 0x010fc6000001160c */
[----:B------:R0:W1:Y:S02]  /*0170*/  F2I.FTZ.U32.TRUNC.NTZ R3, R2 ;  /* 0x0000000200037305 */ /* 0x000064000021f000 */
[----:B0-----:R-:W-:Y:S02]  /*0180*/  IMAD.MOV.U32 R2, RZ, RZ, RZ ;  /* 0x000000ffff027224 */ /* 0x001fe400078e00ff */
[----:B-1----:R-:W-:-:S04]  /*0190*/  IMAD.MOV R6, RZ, RZ, -R3 ;  /* 0x000000ffff067224 */ /* 0x002fc800078e0a03 */
[----:B------:R-:W-:Y:S02]  /*01a0*/  IMAD R9, R6, R7, RZ ;  /* 0x0000000706097224 */ /* 0x000fe400078e02ff */
[----:B------:R-:W-:Y:S02]  /*01b0*/  IMAD.MOV.U32 R6, RZ, RZ, R8 ;  /* 0x000000ffff067224 */ /* 0x000fe400078e0008 */
[----:B------:R-:W-:-:S06]  /*01c0*/  IMAD.HI.U32 R3, R3, R9, R2 ;  /* 0x0000000903037227 */ /* 0x000fcc00078e0002 */
[----:B------:R-:W-:-:S04]  /*01d0*/  IMAD.HI.U32 R3, R3, R6, RZ ;  /* 0x0000000603037227 */ /* 0x000fc800078e00ff */
[----:B------:R-:W-:-:S05]  /*01e0*/  IMAD R0, R3, R0, R6 ;  /* 0x0000000003007224 */ /* 0x000fca00078e0206 */
[----:B------:R-:W-:-:S13]  /*01f0*/  ISETP.GT.U32.AND P1, PT, R7, R0, PT ;  /* 0x000000000700720c */ /* 0x000fda0003f24070 */
[----:B------:R-:W-:Y:S02]  /*0200*/  @!P1 IMAD.IADD R0, R0, 0x1, -R7 ;  /* 0x0000000100009824 */ /* 0x000fe400078e0a07 */
[----:B------:R-:W-:Y:S01]  /*0210*/  @!P1 VIADD R3, R3, 0x1 ;  /* 0x0000000103039836 */ /* 0x000fe20000000000 */
[----:B------:R-:W-:Y:S02]  /*0220*/  ISETP.NE.AND P1, PT, R4, RZ, PT ;  /* 0x000000ff0400720c */ /* 0x000fe40003f25270 */
[----:B------:R-:W-:Y:S02]  /*0230*/  ISETP.GE.U32.AND P0, PT, R0, R7, PT ;  /* 0x000000070000720c */ /* 0x000fe40003f06070 */
[----:B------:R-:W-:-:S04]  /*0240*/  LOP3.LUT R0, R5, R4, RZ, 0x3c, !PT ;  /* 0x0000000405007212 */ /* 0x000fc800078e3cff */
[----:B------:R-:W-:Y:S01]  /*0250*/  ISETP.GE.AND P2, PT, R0, RZ, PT ;  /* 0x000000ff0000720c */ /* 0x000fe20003f46270 */
[----:B------:R-:W-:-:S06]  /*0260*/  VIADD R0, R32, 0xf ;  /* 0x0000000f20007836 */ /* 0x000fcc0000000000 */
[----:B------:R-:W-:-:S04]  /*0270*/  @P0 VIADD R3, R3, 0x1 ;  /* 0x0000000103030836 */ /* 0x000fc80000000000 */
[----:B------:R-:W-:Y:S01]  /*0280*/  IMAD.MOV.U32 R2, RZ, RZ, R3 ;  /* 0x000000ffff027224 */ /* 0x000fe200078e0003 */
[----:B------:R-:W-:-:S03]  /*0290*/  SHF.R.S32.HI R3, RZ, 0x1f, R0 ;  /* 0x0000001fff037819 */ /* 0x000fc60000011400 */
[----:B------:R-:W-:Y:S01]  /*02a0*/  @!P2 IMAD.MOV R2, RZ, RZ, -R2 ;  /* 0x000000ffff02a224 */ /* 0x000fe200078e0a02 */
[----:B------:R-:W-:Y:S02]  /*02b0*/  @!P1 LOP3.LUT R2, RZ, R4, RZ, 0x33, !PT ;  /* 0x00000004ff029212 */ /* 0x000fe400078e33ff */
[----:B------:R-:W-:-:S03]  /*02c0*/  LEA.HI R3, R3, R0, RZ, 0x4 ;  /* 0x0000000003037211 */ /* 0x000fc600078f20ff */
[----:B------:R-:W-:Y:S02]  /*02d0*/  IMAD.SHL.U32 R6, R2, 0x8, RZ ;  /* 0x0000000802067824 */ /* 0x000fe400078e00ff */
[----:B------:R-:W-:-:S03]  /*02e0*/  IMAD.MOV R2, RZ, RZ, -R2 ;  /* 0x000000ffff027224 */ /* 0x000fc600078e0a02 */
[----:B------:R-:W-:Y:S01]  /*02f0*/  LEA.HI.SX32 R3, R3, -R6, 0x1c ;  /* 0x8000000603037211 */ /* 0x000fe200078fe2ff */
[----:B------:R-:W-:-:S03]  /*0300*/  IMAD R4, R4, R2, R5 ;  /* 0x0000000204047224 */ /* 0x000fc600078e0205 */
[----:B------:R-:W-:Y:S02]  /*0310*/  VIMNMX R11, PT, PT, R3, 0x8, PT ;  /* 0x00000008030b7848 */ /* 0x000fe40003fe0100 */
[----:B------:R-:W-:Y:S02]  /*0320*/  IABS R9, R4 ;  /* 0x0000000400097213 */ /* 0x000fe40000000000 */
[----:B------:R-:W-:-:S04]  /*0330*/  IABS R7, R11 ;  /* 0x0000000b00077213 */ /* 0x000fc80000000000 */
[----:B------:R-:W0:Y:S08]  /*0340*/  I2F.RP R0, R7 ;  /* 0x0000000700007306 */ /* 0x000e300000209400 */
[----:B0-----:R-:W0:Y:S02]  /*0350*/  MUFU.RCP R0, R0 ;  /* 0x0000000000007308 */ /* 0x001e240000001000 */
[----:B0-----:R-:W-:-:S06]  /*0360*/  VIADD R3, R0, 0xffffffe ;  /* 0x0ffffffe00037836 */ /* 0x001fcc0000000000 */
[----:B------:R-:W0:Y:S02]  /*0370*/  F2I.FTZ.U32.TRUNC.NTZ R3, R3 ;  /* 0x0000000300037305 */ /* 0x000e24000021f000 */
[----:B0-----:R-:W-:-:S04]  /*0380*/  IMAD.MOV R8, RZ, RZ, -R3 ;  /* 0x000000ffff087224 */ /* 0x001fc800078e0a03 */
[----:B------:R-:W-:Y:S01]  /*0390*/  IMAD.MOV.U32 R2, RZ, RZ, R8 ;  /* 0x000000ffff027224 */ /* 0x000fe200078e0008 */
[----:B------:R-:W-:-:S03]  /*03a0*/  IABS R8, R11 ;  /* 0x0000000b00087213 */ /* 0x000fc60000000000 */
[----:B------:R-:W-:Y:S02]  /*03b0*/  IMAD R5, R2, R7, RZ ;  /* 0x0000000702057224 */ /* 0x000fe400078e02ff */
[----:B------:R-:W-:Y:S02]  /*03c0*/  IMAD.MOV.U32 R2, RZ, RZ, RZ ;  /* 0x000000ffff027224 */ /* 0x000fe400078e00ff */
[----:B------:R-:W-:Y:S02]  /*03d0*/  IMAD.MOV R0, RZ, RZ, -R8 ;  /* 0x000000ffff007224 */ /* 0x000fe400078e0a08 */
[----:B------:R-:W-:-:S06]  /*03e0*/  IMAD.HI.U32 R2, R3, R5, R2 ;  /* 0x0000000503027227 */ /* 0x000fcc00078e0002 */
[----:B------:R-:W-:-:S04]  /*03f0*/  IMAD.HI.U32 R2, R2, R9, RZ ;  /* 0x0000000902027227 */ /* 0x000fc800078e00ff */
[----:B------:R-:W-:Y:S01]  /*0400*/  IMAD R0, R2, R0, R9 ;  /* 0x0000000002007224 */ /* 0x000fe200078e0209 */
[----:B------:R-:W-:-:S04]  /*0410*/  SHF.R.U32.HI R9, RZ, 0x4, R12 ;  /* 0x00000004ff097819 */ /* 0x000fc8000001160c */
[----:B------:R-:W-:Y:S02]  /*0420*/  ISETP.GT.U32.AND P1, PT, R7, R0, PT ;  /* 0x000000000700720c */ /* 0x000fe40003f24070 */
[----:B------:R-:W-:-:S11]  /*0430*/  SGXT.U32 R9, R9, 0x3 ;  /* 0x000000030909781a */ /* 0x000fd60000000000 */
[----:B------:R-:W-:Y:S02]  /*0440*/  @!P1 IMAD.IADD R0, R0, 0x1, -R7 ;  /* 0x0000000100009824 */ /* 0x000fe400078e0a07 */
[----:B------:R-:W-:Y:S01]  /*0450*/  @!P1 VIADD R2, R2, 0x1 ;  /* 0x0000000102029836 */ /* 0x000fe20000000000 */
[----:B------:R-:W-:Y:S02]  /*0460*/  ISETP.NE.AND P1, PT, R11, RZ, PT ;  /* 0x000000ff0b00720c */ /* 0x000fe40003f25270 */
[----:B------:R-:W-:Y:S02]  /*0470*/  ISETP.GE.U32.AND P0, PT, R0, R7, PT ;  /* 0x000000070000720c */ /* 0x000fe40003f06070 */
[----:B------:R-:W-:-:S04]  /*0480*/  LOP3.LUT R0, R4, R11, RZ, 0x3c, !PT ;  /* 0x0000000b04007212 */ /* 0x000fc800078e3cff */
[----:B------:R-:W-:-:S07]  /*0490*/  ISETP.GE.AND P2, PT, R0, RZ, PT ;  /* 0x000000ff0000720c */ /* 0x000fce0003f46270 */
[----:B------:R-:W-:Y:S01]  /*04a0*/  @P0 VIADD R2, R2, 0x1 ;  /* 0x0000000102020836 */ /* 0x000fe20000000000 */
[----:B------:R-:W-:-:S05]  /*04b0*/  ISETP.GT.AND P0, PT, R13, 0xff, PT ;  /* 0x000000ff0d00780c */ /* 0x000fca0003f04270 */
[----:B------:R-:W-:Y:S01]  /*04c0*/  @!P2 IMAD.MOV R2, RZ, RZ, -R2 ;  /* 0x000000ffff02a224 */ /* 0x000fe200078e0a02 */
[----:B------:R-:W-:-:S05]  /*04d0*/  @!P1 LOP3.LUT R2, RZ, R11, RZ, 0x33, !PT ;  /* 0x0000000bff029212 */ /* 0x000fca00078e33ff */
[----:B------:R-:W-:Y:S02]  /*04e0*/  IMAD.MOV R0, RZ, RZ, -R2 ;  /* 0x000000ffff007224 */ /* 0x000fe400078e0a02 */
[C---:B------:R-:W-:Y:S01]  /*04f0*/  @!P0 IMAD.SHL.U32 R7, R12.reuse, 0x20, RZ ;  /* 0x000000200c078824 */ /* 0x040fe200078e00ff */
[----:B------:R-:W-:Y:S01]  /*0500*/  @!P0 PRMT R76, RZ, 0x7610, R76 ;  /* 0x00007610ff4c8816 */ /* 0x000fe2000000004c */
[----:B------:R-:W-:Y:S01]  /*0510*/  IMAD R0, R11, R0, R4 ;  /* 0x000000000b007224 */ /* 0x000fe200078e0204 */
[C---:B------:R-:W-:Y:S01]  /*0520*/  LOP3.LUT R11, R12.reuse, 0xf, RZ, 0xc0, !PT ;  /* 0x0000000f0c0b7812 */ /* 0x040fe200078ec0ff */
[----:B------:R-:W-:Y:S01]  /*0530*/  @!P0 IMAD.SHL.U32 R8, R12, 0x10, RZ ;  /* 0x000000100c088824 */ /* 0x000fe200078e00ff */
[----:B------:R-:W-:Y:S01]  /*0540*/  @!P0 PRMT R78, RZ, 0x7610, R78 ;  /* 0x00007610ff4e8816 */ /* 0x000fe2000000004e */
[----:B------:R-:W-:Y:S01]  /*0550*/  IMAD.IADD R0, R6, 0x1, R0 ;  /* 0x0000000106007824 */ /* 0x000fe200078e0200 */
[----:B------:R-:W-:Y:S01]  /*0560*/  @!P0 PRMT R76, R76, 0x5410, RZ ;  /* 0x000054104c4c8816 */ /* 0x000fe200000000ff */
[----:B------:R-:W-:Y:S01]  /*0570*/  IMAD.SHL.U32 R6, R2, 0x10, RZ ;  /* 0x0000001002067824 */ /* 0x000fe200078e00ff */
[----:B------:R-:W-:Y:S01]  /*0580*/  @!P0 PRMT R78, R78, 0x5410, RZ ;  /* 0x000054104e4e8816 */ /* 0x000fe200000000ff */
[----:B------:R-:W-:Y:S01]  /*0590*/  IMAD R11, R0, 0x10, R11 ;  /* 0x00000010000b7824 */ /* 0x000fe200078e020b */
[----:B------:R-:W-:Y:S01]  /*05a0*/  @!P0 LOP3.LUT R7, R7, 0x60, RZ, 0xc0, !PT ;  /* 0x0000006007078812 */ /* 0x000fe200078ec0ff */
[----:B---3--:R-:W-:Y:S06]  /*05b0*/  @!P0 BRA `(.L_x_0) ;  /* 0x0000003000308947 */ /* 0x008fec0003800000 */
[----:B------:R-:W-:Y:S01]  /*05c0*/  IABS R8, R32 ;  /* 0x0000002000087213 */ /* 0x000fe20000000000 */
[C---:B------:R-:W-:Y:S01]  /*05d0*/  VIADD R22, R6.reuse, 0xb ;  /* 0x0000000b06167836 */ /* 0x040fe20000000000 */
[----:B------:R-:W-:Y:S01]  /*05e0*/  IABS R36, R33 ;  /* 0x0000002100247213 */ /* 0x000fe20000000000 */
[C---:B------:R-:W-:Y:S01]  /*05f0*/  VIADD R34, R6.reuse, 0x9 ;  /* 0x0000000906227836 */ /* 0x040fe20000000000 */
[----:B------:R-:W0:Y:S01]  /*0600*/  I2F.RP R7, R8 ;  /* 0x0000000800077306 */ /* 0x000e220000209400 */
[----:B------:R-:W-:Y:S01]  /*0610*/  IABS R14, R11 ;  /* 0x0000000b000e7213 */ /* 0x000fe20000000000 */
[C---:B------:R-:W-:Y:S01]  /*0620*/  VIADD R24, R6.reuse, 0xa ;  /* 0x0000000a06187836 */ /* 0x040fe20000000000 */
[----:B------:R-:W-:Y:S01]  /*0630*/  ISETP.GE.AND P3, PT, R11, RZ, PT ;  /* 0x000000ff0b00720c */ /* 0x000fe20003f66270 */
[C---:B------:R-:W-:Y:S01]  /*0640*/  VIADD R35, R6.reuse, 0x8 ;  /* 0x0000000806237836 */ /* 0x040fe20000000000 */
[----:B------:R-:W-:Y:S01]  /*0650*/  IABS R25, R22 ;  /* 0x0000001600197213 */ /* 0x000fe20000000000 */
[C---:B------:R-:W-:Y:S01]  /*0660*/  VIADD R37, R6.reuse, 0x7 ;  /* 0x0000000706257836 */ /* 0x040fe20000000000 */
[----:B------:R-:W1:Y:S01]  /*0670*/  LDCU UR7, c[0x0][0x3ac] ;  /* 0x00007580ff0777ac */ /* 0x000e620008000800 */
[----:B------:R-:W2:Y:S01]  /*0680*/  I2F.RP R0, R36 ;  /* 0x0000002400007306 */ /* 0x000ea20000209400 */
[C---:B------:R-:W-:Y:S01]  /*0690*/  VIADD R38, R6.reuse, 0x6 ;  /* 0x0000000606267836 */ /* 0x040fe20000000000 */
[----:B------:R-:W3:Y:S01]  /*06a0*/  LDC R102, c[0x0][0x3a8] ;  /* 0x0000ea00ff667b82 */ /* 0x000ee20000000800 */
[C---:B------:R-:W-:Y:S01]  /*06b0*/  VIADD R39, R6.reuse, 0x4 ;  /* 0x0000000406277836 */ /* 0x040fe20000000000 */
[----:B------:R-:W4:Y:S01]  /*06c0*/  LDCU UR5, c[0x0][0x3a4] ;  /* 0x00007480ff0577ac */ /* 0x000f220008000800 */
[C---:B------:R-:W-:Y:S01]  /*06d0*/  VIADD R40, R6.reuse, 0x3 ;  /* 0x0000000306287836 */ /* 0x040fe20000000000 */
[----:B------:R-:W-:Y:S01]  /*06e0*/  IABS R27, R38 ;  /* 0x00000026001b7213 */ /* 0x000fe20000000000 */
[C---:B------:R-:W-:Y:S01]  /*06f0*/  VIADD R41, R6.reuse, 0x2 ;  /* 0x0000000206297836 */ /* 0x040fe20000000000 */
[----:B0-----:R-:W0:Y:S01]  /*0700*/  MUFU.RCP R7, R7 ;  /* 0x0000000700077308 */ /* 0x001e220000001000 */
[----:B------:R-:W-:Y:S01]  /*0710*/  VIADD R42, R6, 0x1 ;  /* 0x00000001062a7836 */ /* 0x000fe20000000000 */
[----:B------:R-:W5:Y:S01]  /*0720*/  LDCU UR4, c[0x0][0x3b0] ;  /* 0x00007600ff0477ac */ /* 0x000f620008000800 */
[----:B------:R-:W-:-:S02]  /*0730*/  LOP3.LUT R43, R9, 0x10, RZ, 0xfc, !PT ;  /* 0x00000010092b7812 */ /* 0x000fc400078efcff */
[----:B------:R-:W-:Y:S02]  /*0740*/  CS2R R76, SRZ ;  /* 0x00000000004c7805 */ /* 0x000fe4000001ff00 */
[----:B------:R-:W-:Y:S01]  /*0750*/  IABS R29, R41 ;  /* 0x00000029001d7213 */ /* 0x000fe20000000000 */
[----:B------:R-:W1:Y:S01]  /*0760*/  LDCU.64 UR12, c[0x0][0x380] ;  /* 0x00007000ff0c77ac */ /* 0x000e620008000a00 */
[----:B------:R-:W-:Y:S01]  /*0770*/  IABS R31, R42 ;  /* 0x0000002a001f7213 */ /* 0x000fe20000000000 */
[----:B--2---:R-:W2:Y:S01]  /*0780*/  MUFU.RCP R0, R0 ;  /* 0x0000000000007308 */ /* 0x004ea20000001000 */
[----:B------:R-:W-:Y:S02]  /*0790*/  LOP3.LUT R44, R9, 0x8, RZ, 0xfc, !PT ;  /* 0x00000008092c7812 */ /* 0x000fe400078efcff */
[----:B------:R-:W-:Y:S01]  /*07a0*/  CS2R R78, SRZ ;  /* 0x00000000004e7805 */ /* 0x000fe2000001ff00 */
[----:B------:R-:W1:Y:S01]  /*07b0*/  LDCU UR8, c[0x0][0x3a0] ;  /* 0x00007400ff0877ac */ /* 0x000e620008000800 */
[----:B0-----:R-:W-:-:S02]  /*07c0*/  VIADD R4, R7, 0xffffffe ;  /* 0x0ffffffe07047836 */ /* 0x001fc40000000000 */
[-C--:B---3--:R-:W-:Y:S02]  /*07d0*/  IMAD R43, R43, R102.reuse, RZ ;  /* 0x000000662b2b7224 */ /* 0x088fe400078e02ff */
[----:B------:R0:W3:Y:S01]  /*07e0*/  F2I.FTZ.U32.TRUNC.NTZ R5, R4 ;  /* 0x0000000400057305 */ /* 0x0000e2000021f000 */
[-C--:B------:R-:W-:Y:S02]  /*07f0*/  IMAD R44, R44, R102.reuse, RZ ;  /* 0x000000662c2c7224 */ /* 0x080fe400078e02ff */
[----:B------:R-:W-:Y:S02]  /*0800*/  IMAD.SHL.U32 R45, R102, 0x100, RZ ;  /* 0x00000100662d7824 */ /* 0x000fe400078e00ff */
[----:B--2---:R-:W-:Y:S02]  /*0810*/  VIADD R2, R0, 0xffffffe ;  /* 0x0ffffffe00027836 */ /* 0x004fe40000000000 */
[----:B------:R-:W-:Y:S02]  /*0820*/  VIADD R0, R6, 0xf ;  /* 0x0000000f06007836 */ /* 0x000fe40000000000 */
[----:B0-----:R-:W-:Y:S01]  /*0830*/  IMAD.MOV.U32 R4, RZ, RZ, RZ ;  /* 0x000000ffff047224 */ /* 0x001fe200078e00ff */
[----:B------:R0:W2:Y:S01]  /*0840*/  F2I.FTZ.U32.TRUNC.NTZ R3, R2 ;  /* 0x0000000200037305 */ /* 0x0000a2000021f000 */
[----:B------:R-:W-:Y:S01]  /*0850*/  IMAD R50, R9, R102, RZ ;  /* 0x0000006609327224 */ /* 0x000fe200078e02ff */
[----:B------:R-:W-:-:S02]  /*0860*/  IABS R17, R0 ;  /* 0x0000000000117213 */ /* 0x000fc40000000000 */
[----:B------:R-:W-:Y:S01]  /*0870*/  ISETP.GE.AND P1, PT, R0, RZ, PT ;  /* 0x000000ff0000720c */ /* 0x000fe20003f26270 */
[----:B---3--:R-:W-:-:S04]  /*0880*/  IMAD.MOV R15, RZ, RZ, -R5 ;  /* 0x000000ffff0f7224 */ /* 0x008fc800078e0a05 */
[----:B------:R-:W-:Y:S02]  /*0890*/  IMAD R15, R15, R8, RZ ;  /* 0x000000080f0f7224 */ /* 0x000fe400078e02ff */
[----:B0-----:R-:W-:Y:S02]  /*08a0*/  IMAD.MOV.U32 R2, RZ, RZ, RZ ;  /* 0x000000ffff027224 */ /* 0x001fe400078e00ff */
[----:B------:R-:W-:-:S04]  /*08b0*/  IMAD.HI.U32 R5, R5, R15, R4 ;  /* 0x0000000f05057227 */ /* 0x000fc800078e0004 */
[----:B--2---:R-:W-:Y:S02]  /*08c0*/  IMAD.MOV R7, RZ, RZ, -R3 ;  /* 0x000000ffff077224 */ /* 0x004fe400078e0a03 */
[----:B------:R-:W-:-:S04]  /*08d0*/  IMAD.HI.U32 R5, R5, R14, RZ ;  /* 0x0000000e05057227 */ /* 0x000fc800078e00ff */
[----:B------:R-:W-:Y:S02]  /*08e0*/  IMAD.MOV R5, RZ, RZ, -R5 ;  /* 0x000000ffff057224 */ /* 0x000fe400078e0a05 */
[----:B------:R-:W-:Y:S02]  /*08f0*/  IMAD R7, R7, R36, RZ ;  /* 0x0000002407077224 */ /* 0x000fe400078e02ff */
[----:B------:R-:W-:Y:S02]  /*0900*/  IMAD R15, R8, R5, R14 ;  /* 0x00000005080f7224 */ /* 0x000fe400078e020e */
[----:B------:R-:W-:-:S03]  /*0910*/  IMAD.HI.U32 R2, R3, R7, R2 ;  /* 0x0000000703027227 */ /* 0x000fc600078e0002 */
[----:B------:R-:W-:Y:S01]  /*0920*/  ISETP.GT.U32.AND P2, PT, R8, R15, PT ;  /* 0x0000000f0800720c */ /* 0x000fe20003f44070 */
[----:B------:R-:W-:Y:S02]  /*0930*/  VIADD R3, R6, 0xe ;  /* 0x0000000e06037836 */ /* 0x000fe40000000000 */
[----:B------:R-:W-:-:S03]  /*0940*/  IMAD.HI.U32 R0, R2, R17, RZ ;  /* 0x0000001102007227 */ /* 0x000fc600078e00ff */
[----:B------:R-:W-:Y:S01]  /*0950*/  IABS R19, R3 ;  /* 0x0000000300137213 */ /* 0x000fe20000000000 */
[----:B------:R-:W-:Y:S01]  /*0960*/  IMAD.MOV R0, RZ, RZ, -R0 ;  /* 0x000000ffff007224 */ /* 0x000fe200078e0a00 */
[----:B------:R-:W-:Y:S01]  /*0970*/  ISETP.GE.AND P0, PT, R3, RZ, PT ;  /* 0x000000ff0300720c */ /* 0x000fe20003f06270 */
[----:B------:R-:W-:Y:S02]  /*0980*/  VIADD R4, R6, 0xd ;  /* 0x0000000d06047836 */ /* 0x000fe40000000000 */
[----:B------:R-:W-:Y:S02]  /*0990*/  IMAD R0, R36, R0, R17 ;  /* 0x0000000024007224 */ /* 0x000fe400078e0211 */
[----:B------:R-:W-:Y:S01]  /*09a0*/  @!P2 IMAD.IADD R15, R15, 0x1, -R8 ;  /* 0x000000010f0fa824 */ /* 0x000fe200078e0a08 */
[----:B------:R-:W-:Y:S01]  /*09b0*/  IABS R21, R4 ;  /* 0x0000000400157213 */ /* 0x000fe20000000000 */
[----:B------:R-:W-:Y:S01]  /*09c0*/  IMAD.HI.U32 R3, R2, R19, RZ ;  /* 0x0000001302037227 */ /* 0x000fe200078e00ff */
[----:B------:R-:W-:-:S02]  /*09d0*/  ISETP.GT.U32.AND P6, PT, R36, R0, PT ;  /* 0x000000002400720c */ /* 0x000fc40003fc4070 */
[----:B------:R-:W-:Y:S01]  /*09e0*/  ISETP.GT.U32.AND P2, PT, R8, R15, PT ;  /* 0x0000000f0800720c */ /* 0x000fe20003f44070 */
[----:B------:R-:W-:Y:S01]  /*09f0*/  IMAD.MOV R3, RZ, RZ, -R3 ;  /* 0x000000ffff037224 */ /* 0x000fe200078e0a03 */
[----:B------:R-:W-:Y:S01]  /*0a00*/  ISETP.GE.AND P5, PT, R4, RZ, PT ;  /* 0x000000ff0400720c */ /* 0x000fe20003fa6270 */
[----:B------:R-:W-:Y:S02]  /*0a10*/  VIADD R5, R6, 0xc ;  /* 0x0000000c06057836 */ /* 0x000fe40000000000 */
[----:B------:R-:W-:Y:S01]  /*0a20*/  IMAD R3, R36, R3, R19 ;  /* 0x0000000324037224 */ /* 0x000fe200078e0213 */
[----:B------:R-:W-:Y:S01]  /*0a30*/  IABS R19, R24 ;  /* 0x0000001800137213 */ /* 0x000fe20000000000 */
[----:B------:R-:W-:Y:S01]  /*0a40*/  IMAD.HI.U32 R4, R2, R21, RZ ;  /* 0x0000001502047227 */ /* 0x000fe200078e00ff */
[----:B------:R-:W-:Y:S02]  /*0a50*/  IABS R23, R5 ;  /* 0x0000000500177213 */ /* 0x000fe40000000000 */
[----:B------:R-:W-:Y:S01]  /*0a60*/  ISETP.GE.AND P4, PT, R5, RZ, PT ;  /* 0x000000ff0500720c */ /* 0x000fe20003f86270 */
[----:B------:R-:W-:-:S02]  /*0a70*/  @!P6 IMAD.IADD R0, R0, 0x1, -R36 ;  /* 0x000000010000e824 */ /* 0x000fc400078e0a24 */
[----:B------:R-:W-:Y:S01]  /*0a80*/  @!P2 IMAD.IADD R15, R15, 0x1, -R8 ;  /* 0x000000010f0fa824 */ /* 0x000fe200078e0a08 */
[----:B------:R-:W-:Y:S01]  /*0a90*/  ISETP.NE.AND P2, PT, R32, RZ, PT ;  /* 0x000000ff2000720c */ /* 0x000fe20003f45270 */
[----:B------:R-:W-:Y:S01]  /*0aa0*/  IMAD.HI.U32 R5, R2, R23, RZ ;  /* 0x0000001702057227 */ /* 0x000fe200078e00ff */
[----:B------:R-:W-:-:S03]  /*0ab0*/  ISETP.GT.U32.AND P6, PT, R36, R0, PT ;  /* 0x000000002400720c */ /* 0x000fc60003fc4070 */
[----:B------:R-:W-:Y:S02]  /*0ac0*/  IMAD.MOV.U32 R30, RZ, RZ, R15 ;  /* 0x000000ffff1e7224 */ /* 0x000fe400078e000f */
[----:B------:R-:W-:-:S04]  /*0ad0*/  IMAD.HI.U32 R7, R2, R25, RZ ;  /* 0x0000001902077227 */ /* 0x000fc800078e00ff */
[----:B------:R-:W-:Y:S01]  /*0ae0*/  @!P3 IMAD.MOV R30, RZ, RZ, -R30 ;  /* 0x000000ffff1eb224 */ /* 0x000fe200078e0a1e */
[C---:B------:R-:W-:Y:S01]  /*0af0*/  ISETP.GT.U32.AND P3, PT, R36.reuse, R3, PT ;  /* 0x000000032400720c */ /* 0x040fe20003f64070 */
[----:B------:R-:W-:Y:S01]  /*0b00*/  IMAD.MOV R4, RZ, RZ, -R4 ;  /* 0x000000ffff047224 */ /* 0x000fe200078e0a04 */
[----:B------:R-:W-:Y:S01]  /*0b10*/  @!P2 LOP3.LUT R30, RZ, R32, RZ, 0x33, !PT ;  /* 0x00000020ff1ea212 */ /* 0x000fe200078e33ff */
[----:B------:R-:W-:Y:S02]  /*0b20*/  IMAD.MOV R5, RZ, RZ, -R5 ;  /* 0x000000ffff057224 */ /* 0x000fe400078e0a05 */
[----:B------:R-:W-:Y:S02]  /*0b30*/  IMAD.MOV R7, RZ, RZ, -R7 ;  /* 0x000000ffff077224 */ /* 0x000fe400078e0a07 */
[C---:B------:R-:W-:Y:S01]  /*0b40*/  IMAD R4, R36.reuse, R4, R21 ;  /* 0x0000000424047224 */ /* 0x040fe200078e0215 */
[----:B------:R-:W-:Y:S01]  /*0b50*/  IABS R21, R34 ;  /* 0x0000002200157213 */ /* 0x000fe20000000000 */
[C---:B------:R-:W-:Y:S01]  /*0b60*/  IMAD R5, R36.reuse, R5, R23 ;  /* 0x0000000524057224 */ /* 0x040fe200078e0217 */
[----:B------:R-:W-:Y:S01]  /*0b70*/  IABS R23, R35 ;  /* 0x0000002300177213 */ /* 0x000fe20000000000 */
[C---:B------:R-:W-:Y:S01]  /*0b80*/  IMAD R7, R36.reuse, R7, R25 ;  /* 0x0000000724077224 */ /* 0x040fe200078e0219 */
[----:B------:R-:W-:Y:S01]  /*0b90*/  IABS R25, R37 ;  /* 0x0000002500197213 */ /* 0x000fe20000000000 */
[--C-:B------:R-:W-:Y:S01]  /*0ba0*/  @!P3 IMAD.IADD R3, R3, 0x1, -R36.reuse ;  /* 0x000000010303b824 */ /* 0x100fe200078e0a24 */
[----:B------:R-:W-:Y:S01]  /*0bb0*/  ISETP.GT.U32.AND P3, PT, R36, R4, PT ;  /* 0x000000042400720c */ /* 0x000fe20003f64070 */
[----:B------:R-:W-:Y:S01]  /*0bc0*/  @!P6 IMAD.IADD R0, R0, 0x1, -R36 ;  /* 0x000000010000e824 */ /* 0x000fe200078e0a24 */
[----:B------:R-:W-:Y:S01]  /*0bd0*/  ISETP.GT.U32.AND P6, PT, R36, R5, PT ;  /* 0x000000052400720c */ /* 0x000fe20003fc4070 */
[----:B------:R-:W-:Y:S01]  /*0be0*/  IMAD.HI.U32 R14, R2, R21, RZ ;  /* 0x00000015020e7227 */ /* 0x000fe200078e00ff */
[----:B------:R-:W-:-:S03]  /*0bf0*/  ISETP.GT.U32.AND P2, PT, R36, R3, PT ;  /* 0x000000032400720c */ /* 0x000fc60003f44070 */
[----:B------:R-:W-:-:S04]  /*0c00*/  IMAD.HI.U32 R8, R2, R19, RZ ;  /* 0x0000001302087227 */ /* 0x000fc800078e00ff */
[----:B------:R-:W-:-:S04]  /*0c10*/  IMAD.HI.U32 R15, R2, R23, RZ ;  /* 0x00000017020f7227 */ /* 0x000fc800078e00ff */
[----:B------:R-:W-:-:S04]  /*0c20*/  IMAD.HI.U32 R16, R2, R25, RZ ;  /* 0x0000001902107227 */ /* 0x000fc800078e00ff */
[----:B------:R-:W-:Y:S02]  /*0c30*/  IMAD.MOV R14, RZ, RZ, -R14 ;  /* 0x000000ffff0e7224 */ /* 0x000fe400078e0a0e */
[----:B------:R-:W-:Y:S02]  /*0c40*/  IMAD.MOV R8, RZ, RZ, -R8 ;  /* 0x000000ffff087224 */ /* 0x000fe400078e0a08 */
[----:B------:R-:W-:Y:S02]  /*0c50*/  IMAD.MOV R18, RZ, RZ, -R15 ;  /* 0x000000ffff127224 */ /* 0x000fe400078e0a0f */
[----:B------:R-:W-:Y:S02]  /*0c60*/  IMAD.MOV R16, RZ, RZ, -R16 ;  /* 0x000000ffff107224 */ /* 0x000fe400078e0a10 */
[C---:B------:R-:W-:Y:S02]  /*0c70*/  IMAD R15, R36.reuse, R14, R21 ;  /* 0x0000000e240f7224 */ /* 0x040fe400078e0215 */
[----:B------:R-:W-:Y:S01]  /*0c80*/  @!P2 IMAD.IADD R3, R3, 0x1, -R36 ;  /* 0x000000010303a824 */ /* 0x000fe200078e0a24 */
[C---:B------:R-:W-:Y:S01]  /*0c90*/  ISETP.GT.U32.AND P2, PT, R36.reuse, R7, PT ;  /* 0x000000072400720c */ /* 0x040fe20003f44070 */
[----:B------:R-:W-:-:S02]  /*0ca0*/  IMAD R8, R36, R8, R19 ;  /* 0x0000000824087224 */ /* 0x000fc400078e0213 */
[C---:B------:R-:W-:Y:S01]  /*0cb0*/  IMAD R19, R36.reuse, R16, R25 ;  /* 0x0000001024137224 */ /* 0x040fe200078e0219 */
[----:B------:R-:W-:Y:S01]  /*0cc0*/  IABS R25, R39 ;  /* 0x0000002700197213 */ /* 0x000fe20000000000 */
[----:B------:R-:W-:Y:S01]  /*0cd0*/  @!P6 IMAD.IADD R5, R5, 0x1, -R36 ;  /* 0x000000010505e824 */ /* 0x000fe200078e0a24 */
[----:B------:R-:W-:Y:S01]  /*0ce0*/  ISETP.GT.U32.AND P6, PT, R36, R15, PT ;  /* 0x0000000f2400720c */ /* 0x000fe20003fc4070 */
[----:B------:R-:W-:-:S04]  /*0cf0*/  IMAD.HI.U32 R17, R2, R27, RZ ;  /* 0x0000001b02117227 */ /* 0x000fc800078e00ff */
[----:B------:R-:W-:Y:S02]  /*0d00*/  IMAD.MOV R20, RZ, RZ, -R17 ;  /* 0x000000ffff147224 */ /* 0x000fe400078e0a11 */
[----:B------:R-:W-:-:S04]  /*0d10*/  IMAD.HI.U32 R16, R2, R25, RZ ;  /* 0x0000001902107227 */ /* 0x000fc800078e00ff */
[----:B------:R-:W-:Y:S02]  /*0d20*/  IMAD R17, R36, R18, R23 ;  /* 0x0000001224117224 */ /* 0x000fe400078e0217 */
[----:B------:R-:W-:Y:S02]  /*0d30*/  IMAD.MOV R16, RZ, RZ, -R16 ;  /* 0x000000ffff107224 */ /* 0x000fe400078e0a10 */
[--C-:B------:R-:W-:Y:S01]  /*0d40*/  @!P3 IMAD.IADD R4, R4, 0x1, -R36.reuse ;  /* 0x000000010404b824 */ /* 0x100fe200078e0a24 */
[C---:B------:R-:W-:Y:S01]  /*0d50*/  ISETP.GT.U32.AND P3, PT, R36.reuse, R8, PT ;  /* 0x000000082400720c */ /* 0x040fe20003f64070 */
[----:B------:R-:W-:Y:S01]  /*0d60*/  @!P2 IMAD.IADD R7, R7, 0x1, -R36 ;  /* 0x000000010707a824 */ /* 0x000fe200078e0a24 */
[----:B------:R-:W-:Y:S01]  /*0d70*/  ISETP.GT.U32.AND P2, PT, R36, R17, PT ;  /* 0x000000112400720c */ /* 0x000fe20003f44070 */
[----:B------:R-:W-:Y:S02]  /*0d80*/  VIADD R32, R6, 0x5 ;  /* 0x0000000506207836 */ /* 0x000fe40000000000 */
[----:B------:R-:W-:-:S02]  /*0d90*/  IMAD R25, R36, R16, R25 ;  /* 0x0000001024197224 */ /* 0x000fc400078e0219 */
[C---:B------:R-:W-:Y:S01]  /*0da0*/  IMAD R21, R36.reuse, R20, R27 ;  /* 0x0000001424157224 */ /* 0x040fe200078e021b */
[----:B------:R-:W-:Y:S01]  /*0db0*/  IABS R27, R40 ;  /* 0x00000028001b7213 */ /* 0x000fe20000000000 */
[----:B------:R-:W-:Y:S01]  /*0dc0*/  @!P6 IMAD.IADD R15, R15, 0x1, -R36 ;  /* 0x000000010f0fe824 */ /* 0x000fe200078e0a24 */
[----:B------:R-:W-:Y:S01]  /*0dd0*/  ISETP.GT.U32.AND P6, PT, R36, R19, PT ;  /* 0x000000132400720c */ /* 0x000fe20003fc4070 */
[----:B------:R-:W-:Y:S01]  /*0de0*/  IMAD.MOV.U32 R16, RZ, RZ, R3 ;  /* 0x000000ffff107224 */ /* 0x000fe200078e0003 */
[----:B------:R-:W-:Y:S01]  /*0df0*/  IABS R23, R32 ;  /* 0x0000002000177213 */ /* 0x000fe20000000000 */
[----:B------:R-:W-:Y:S01]  /*0e00*/  IMAD.HI.U32 R18, R2, R27, RZ ;  /* 0x0000001b02127227 */ /* 0x000fe200078e00ff */
[----:B------:R-:W-:-:S03]  /*0e10*/  LOP3.LUT R3, R12, 0x7, RZ, 0xc0, !PT ;  /* 0x000000070c037812 */ /* 0x000fc600078ec0ff */
[----:B------:R-:W-:Y:S01]  /*0e20*/  @!P0 IMAD.MOV R16, RZ, RZ, -R16 ;  /* 0x000000ffff108224 */ /* 0x000fe200078e0a10 */
[----:B------:R-:W-:Y:S01]  /*0e30*/  ISETP.GT.U32.AND P0, PT, R36, R15, PT ;  /* 0x0000000f2400720c */ /* 0x000fe20003f04070 */
[----:B------:R-:W-:-:S04]  /*0e40*/  IMAD.HI.U32 R14, R2, R23, RZ ;  /* 0x00000017020e7227 */ /* 0x000fc800078e00ff */
[----:B------:R-:W-:Y:S01]  /*0e50*/  @!P3 IMAD.IADD R8, R8, 0x1, -R36 ;  /* 0x000000010808b824 */ /* 0x000fe200078e0a24 */
[C---:B------:R-:W-:Y:S01]  /*0e60*/  ISETP.GT.U32.AND P3, PT, R36.reuse, R4, PT ;  /* 0x000000042400720c */ /* 0x040fe20003f64070 */
[----:B------:R-:W-:Y:S02]  /*0e70*/  IMAD.MOV R18, RZ, RZ, -R18 ;  /* 0x000000ffff127224 */ /* 0x000fe400078e0a12 */
[----:B------:R-:W-:Y:S01]  /*0e80*/  @!P2 IMAD.IADD R17, R17, 0x1, -R36 ;  /* 0x000000011111a824 */ /* 0x000fe200078e0a24 */
[C---:B------:R-:W-:Y:S01]  /*0e90*/  ISETP.GT.U32.AND P2, PT, R36.reuse, R5, PT ;  /* 0x000000052400720c */ /* 0x040fe20003f44070 */
[----:B------:R-:W-:Y:S02]  /*0ea0*/  IMAD.MOV R14, RZ, RZ, -R14 ;  /* 0x000000ffff0e7224 */ /* 0x000fe400078e0a0e */
[C---:B------:R-:W-:Y:S02]  /*0eb0*/  IMAD R26, R36.reuse, R18, R27 ;  /* 0x00000012241a7224 */ /* 0x040fe400078e021b */
[----:B------:R-:W-:Y:S01]  /*0ec0*/  @!P6 IMAD.IADD R19, R19, 0x1, -R36 ;  /* 0x000000011313e824 */ /* 0x000fe200078e0a24 */
[C---:B------:R-:W-:Y:S01]  /*0ed0*/  ISETP.GT.U32.AND P6, PT, R36.reuse, R17, PT ;  /* 0x000000112400720c */ /* 0x040fe20003fc4070 */
[----:B------:R-:W-:-:S02]  /*0ee0*/  IMAD R23, R36, R14, R23 ;  /* 0x0000000e24177224 */ /* 0x000fc400078e0217 */
[----:B------:R-:W-:-:S04]  /*0ef0*/  IMAD.HI.U32 R14, R2, R29, RZ ;  /* 0x0000001d020e7227 */ /* 0x000fc800078e00ff */
[----:B------:R-:W-:Y:S01]  /*0f00*/  @!P0 IMAD.IADD R15, R15, 0x1, -R36 ;  /* 0x000000010f0f8824 */ /* 0x000fe200078e0a24 */
[----:B------:R-:W-:Y:S01]  /*0f10*/  ISETP.GT.U32.AND P0, PT, R36, R26, PT ;  /* 0x0000001a2400720c */ /* 0x000fe20003f04070 */
[----:B------:R-:W-:Y:S02]  /*0f20*/  IMAD.MOV R27, RZ, RZ, -R14 ;  /* 0x000000ffff1b7224 */ /* 0x000fe400078e0a0e */
[----:B------:R-:W-:Y:S01]  /*0f30*/  IMAD.MOV.U32 R14, RZ, RZ, R0 ;  /* 0x000000ffff0e7224 */ /* 0x000fe200078e0000 */
[----:B------:R-:W-:Y:S01]  /*0f40*/  SHF.R.S32.HI R0, RZ, 0x1f, R13 ;  /* 0x0000001fff007819 */ /* 0x000fe2000001140d */
[----:B------:R-:W-:Y:S01]  /*0f50*/  @!P3 IMAD.IADD R4, R4, 0x1, -R36 ;  /* 0x000000010404b824 */ /* 0x000fe200078e0a24 */
[C---:B------:R-:W-:Y:S01]  /*0f60*/  ISETP.GT.U32.AND P3, PT, R36.reuse, R7, PT ;  /* 0x000000072400720c */ /* 0x040fe20003f64070 */
[C---:B------:R-:W-:Y:S01]  /*0f70*/  IMAD R27, R36.reuse, R27, R29 ;  /* 0x0000001b241b7224 */ /* 0x040fe200078e021d */
[----:B------:R-:W-:Y:S01]  /*0f80*/  IABS R29, R6 ;  /* 0x00000006001d7213 */ /* 0x000fe20000000000 */
[----:B------:R-:W-:Y:S01]  /*0f90*/  @!P1 IMAD.MOV R14, RZ, RZ, -R14 ;  /* 0x000000ffff0e9224 */ /* 0x000fe200078e0a0e */
[C---:B------:R-:W-:Y:S01]  /*0fa0*/  ISETP.GT.U32.AND P1, PT, R36.reuse, R8, PT ;  /* 0x000000082400720c */ /* 0x040fe20003f24070 */
[--C-:B------:R-:W-:Y:S01]  /*0fb0*/  @!P6 IMAD.IADD R17, R17, 0x1, -R36.reuse ;  /* 0x000000011111e824 */ /* 0x100fe200078e0a24 */
[C---:B------:R-:W-:Y:S01]  /*0fc0*/  ISETP.GT.U32.AND P6, PT, R36.reuse, R27, PT ;  /* 0x0000001b2400720c */ /* 0x040fe20003fc4070 */
[--C-:B------:R-:W-:Y:S01]  /*0fd0*/  @!P2 IMAD.IADD R5, R5, 0x1, -R36.reuse ;  /* 0x000000010505a824 */ /* 0x100fe200078e0a24 */
[----:B------:R-:W-:Y:S01]  /*0fe0*/  ISETP.GT.U32.AND P2, PT, R36, R21, PT ;  /* 0x000000152400720c */ /* 0x000fe20003f44070 */
[----:B------:R-:W-:Y:S01]  /*0ff0*/  @!P0 IMAD.IADD R26, R26, 0x1, -R36 ;  /* 0x000000011a1a8824 */ /* 0x000fe200078e0a24 */
[----:B------:R-:W-:Y:S01]  /*1000*/  ISETP.GE.AND P0, PT, R35, RZ, PT ;  /* 0x000000ff2300720c */ /* 0x000fe20003f06270 */
[----:B------:R-:W-:Y:S01]  /*1010*/  IMAD.HI.U32 R20, R2, R31, RZ ;  /* 0x0000001f02147227 */ /* 0x000fe200078e00ff */
[----:B------:R-:W-:-:S02]  /*1020*/  LEA.HI R103, R0, R13, RZ, 0x8 ;  /* 0x0000000d00677211 */ /* 0x000fc400078f40ff */
[----:B------:R-:W-:Y:S01]  /*1030*/  LOP3.LUT R13, RZ, R33, RZ, 0x33, !PT ;  /* 0x00000021ff0d7212 */ /* 0x000fe200078e33ff */
[----:B------:R-:W-:Y:S01]  /*1040*/  IMAD.MOV.U32 R18, RZ, RZ, R4 ;  /* 0x000000ffff127224 */ /* 0x000fe200078e0004 */
[----:B------:R-:W-:Y:S01]  /*1050*/  SHF.R.S32.HI R4, RZ, 0x6, R12 ;  /* 0x00000006ff047819 */ /* 0x000fe2000001140c */
[----:B------:R-:W-:Y:S01]  /*1060*/  IMAD.MOV R20, RZ, RZ, -R20 ;  /* 0x000000ffff147224 */ /* 0x000fe200078e0a14 */
[----:B------:R-:W-:Y:S01]  /*1070*/  LOP3.LUT R35, R9, 0xe0, RZ, 0xfc, !PT ;  /* 0x000000e009237812 */ /* 0x000fe200078efcff */
[----:B------:R-:W-:Y:S01]  /*1080*/  @!P5 IMAD.MOV R18, RZ, RZ, -R18 ;  /* 0x000000ffff12d224 */ /* 0x000fe200078e0a12 */
[C---:B------:R-:W-:Y:S01]  /*1090*/  ISETP.GT.U32.AND P5, PT, R36.reuse, R19, PT ;  /* 0x000000132400720c */ /* 0x040fe20003fa4070 */
[--C-:B------:R-:W-:Y:S01]  /*10a0*/  @!P3 IMAD.IADD R7, R7, 0x1, -R36.reuse ;  /* 0x000000010707b824 */ /* 0x100fe200078e0a24 */
[----:B------:R-:W-:Y:S01]  /*10b0*/  ISETP.GT.U32.AND P3, PT, R36, R23, PT ;  /* 0x000000172400720c */ /* 0x000fe20003f64070 */
[----:B------:R-:W-:Y:S01]  /*10c0*/  @!P1 IMAD.IADD R8, R8, 0x1, -R36 ;  /* 0x0000000108089824 */ /* 0x000fe200078e0a24 */
[C---:B------:R-:W-:Y:S01]  /*10d0*/  ISETP.GT.U32.AND P1, PT, R36.reuse, R25, PT ;  /* 0x000000192400720c */ /* 0x040fe20003f24070 */
[C---:B------:R-:W-:Y:S01]  /*10e0*/  IMAD R28, R36.reuse, R20, R31 ;  /* 0x00000014241c7224 */ /* 0x040fe200078e021f */
[----:B------:R-:W-:Y:S01]  /*10f0*/  SHF.R.S32.HI R31, RZ, 0x2, R12 ;  /* 0x00000002ff1f7819 */ /* 0x000fe2000001140c */
[--C-:B------:R-:W-:Y:S01]  /*1100*/  @!P6 IMAD.IADD R27, R27, 0x1, -R36.reuse ;  /* 0x000000011b1be824 */ /* 0x100fe200078e0a24 */
[----:B------:R-:W-:Y:S01]  /*1110*/  ISETP.GE.AND P6, PT, R37, RZ, PT ;  /* 0x000000ff2500720c */ /* 0x000fe20003fc6270 */
[----:B------:R-:W-:Y:S01]  /*1120*/  @!P2 IMAD.IADD R21, R21, 0x1, -R36 ;  /* 0x000000011515a824 */ /* 0x000fe200078e0a24 */
[C---:B------:R-:W-:Y:S01]  /*1130*/  ISETP.GT.U32.AND P2, PT, R36.reuse, R28, PT ;  /* 0x0000001c2400720c */ /* 0x040fe20003f44070 */
[----:B------:R-:W-:Y:S01]  /*1140*/  @!P0 IMAD.MOV R17, RZ, RZ, -R17 ;  /* 0x000000ffff118224 */ /* 0x000fe200078e0a11 */
[----:B------:R-:W-:Y:S01]  /*1150*/  ISETP.GT.U32.AND P0, PT, R36, R27, PT ;  /* 0x0000001b2400720c */ /* 0x000fe20003f04070 */
[----:B------:R-:W-:Y:S01]  /*1160*/  IMAD.HI.U32 R2, R2, R29, RZ ;  /* 0x0000001d02027227 */ /* 0x000fe200078e00ff */
[----:B------:R-:W-:-:S02]  /*1170*/  LOP3.LUT R37, R9, 0xf0, RZ, 0xfc, !PT ;  /* 0x000000f009257812 */ /* 0x000fc400078efcff */
[----:B------:R-:W-:Y:S01]  /*1180*/  SHF.R.S32.HI R103, RZ, 0x8, R103 ;  /* 0x00000008ff677819 */ /* 0x000fe20000011467 */
[--C-:B------:R-:W-:Y:S01]  /*1190*/  @!P5 IMAD.IADD R19, R19, 0x1, -R36.reuse ;  /* 0x000000011313d824 */ /* 0x100fe200078e0a24 */
[----:B------:R-:W-:Y:S01]  /*11a0*/  ISETP.GE.AND P5, PT, R22, RZ, PT ;  /* 0x000000ff1600720c */ /* 0x000fe20003fa6270 */
[----:B------:R-:W-:Y:S01]  /*11b0*/  @!P3 IMAD.IADD R23, R23, 0x1, -R36 ;  /* 0x000000011717b824 */ /* 0x000fe200078e0a24 */
[----:B------:R-:W-:Y:S01]  /*11c0*/  ISETP.GE.AND P3, PT, R24, RZ, PT ;  /* 0x000000ff1800720c */ /* 0x000fe20003f66270 */
[----:B------:R-:W-:Y:S02]  /*11d0*/  IMAD.MOV R2, RZ, RZ, -R2 ;  /* 0x000000ffff027224 */ /* 0x000fe400078e0a02 */
[--C-:B------:R-:W-:Y:S01]  /*11e0*/  @!P1 IMAD.IADD R25, R25, 0x1, -R36.reuse ;  /* 0x0000000119199824 */ /* 0x100fe200078e0a24 */
[----:B------:R-:W-:Y:S01]  /*11f0*/  ISETP.GE.AND P1, PT, R34, RZ, PT ;  /* 0x000000ff2200720c */ /* 0x000fe20003f26270 */
[----:B------:R-:W-:Y:S02]  /*1200*/  IMAD R29, R36, R2, R29 ;  /* 0x00000002241d7224 */ /* 0x000fe400078e021d */
[--C-:B------:R-:W-:Y:S01]  /*1210*/  @!P2 IMAD.IADD R28, R28, 0x1, -R36.reuse ;  /* 0x000000011c1ca824 */ /* 0x100fe200078e0a24 */
[C---:B------:R-:W-:Y:S01]  /*1220*/  ISETP.GT.U32.AND P2, PT, R36.reuse, R21, PT ;  /* 0x000000152400720c */ /* 0x040fe20003f44070 */
[----:B------:R-:W-:Y:S01]  /*1230*/  @!P0 IMAD.IADD R27, R27, 0x1, -R36 ;  /* 0x000000011b1b8824 */ /* 0x000fe200078e0a24 */
[----:B------:R-:W-:Y:S01]  /*1240*/  ISETP.GT.U32.AND P0, PT, R36, R29, PT ;  /* 0x0000001d2400720c */ /* 0x000fe20003f04070 */
[----:B------:R-:W-:-:S02]  /*1250*/  IMAD.MOV.U32 R22, RZ, RZ, R7 ;  /* 0x000000ffff167224 */ /* 0x000fc400078e0007 */
[----:B------:R-:W-:Y:S02]  /*1260*/  IMAD.MOV.U32 R24, RZ, RZ, R8 ;  /* 0x000000ffff187224 */ /* 0x000fe400078e0008 */
[----:B------:R-:W-:Y:S02]  /*1270*/  IMAD.MOV.U32 R20, RZ, RZ, R5 ;  /* 0x000000ffff147224 */ /* 0x000fe400078e0005 */
[----:B------:R-:W-:Y:S01]  /*1280*/  @!P5 IMAD.MOV R22, RZ, RZ, -R22 ;  /* 0x000000ffff16d224 */ /* 0x000fe200078e0a16 */
[C---:B------:R-:W-:Y:S01]  /*1290*/  ISETP.GT.U32.AND P5, PT, R36.reuse, R28, PT ;  /* 0x0000001c2400720c */ /* 0x040fe20003fa4070 */
[----:B------:R-:W-:Y:S01]  /*12a0*/  @!P3 IMAD.MOV R24, RZ, RZ, -R24 ;  /* 0x000000ffff18b224 */ /* 0x000fe200078e0a18 */
[C---:B------:R-:W-:Y:S01]  /*12b0*/  ISETP.GT.U32.AND P3, PT, R36.reuse, R25, PT ;  /* 0x000000192400720c */ /* 0x040fe20003f64070 */
[----:B------:R-:W-:Y:S01]  /*12c0*/  @!P4 IMAD.MOV R20, RZ, RZ, -R20 ;  /* 0x000000ffff14c224 */ /* 0x000fe200078e0a14 */
[C---:B------:R-:W-:Y:S01]  /*12d0*/  ISETP.GT.U32.AND P4, PT, R36.reuse, R23, PT ;  /* 0x000000172400720c */ /* 0x040fe20003f84070 */
[----:B------:R-:W-:Y:S01]  /*12e0*/  @!P1 IMAD.MOV R15, RZ, RZ, -R15 ;  /* 0x000000ffff0f9224 */ /* 0x000fe200078e0a0f */
[----:B------:R-:W-:Y:S01]  /*12f0*/  ISETP.GT.U32.AND P1, PT, R36, R26, PT ;  /* 0x0000001a2400720c */ /* 0x000fe20003f24070 */
[----:B------:R-:W-:Y:S01]  /*1300*/  @!P6 IMAD.MOV R19, RZ, RZ, -R19 ;  /* 0x000000ffff13e224 */ /* 0x000fe200078e0a13 */
[----:B------:R-:W-:Y:S01]  /*1310*/  ISETP.GE.AND P6, PT, R38, RZ, PT ;  /* 0x000000ff2600720c */ /* 0x000fe20003fc6270 */
[----:B------:R-:W-:-:S02]  /*1320*/  IMAD.SHL.U32 R2, R12, 0x80, RZ ;  /* 0x000000800c027824 */ /* 0x000fc400078e00ff */
[--C-:B------:R-:W-:Y:S01]  /*1330*/  @!P2 IMAD.IADD R21, R21, 0x1, -R36.reuse ;  /* 0x000000011515a824 */ /* 0x100fe200078e0a24 */
[----:B------:R-:W-:Y:S01]  /*1340*/  ISETP.GE.AND P2, PT, R32, RZ, PT ;  /* 0x000000ff2000720c */ /* 0x000fe20003f46270 */
[----:B------:R-:W-:Y:S01]  /*1350*/  IMAD.SHL.U32 R7, R12, 0x20, RZ ;  /* 0x000000200c077824 */ /* 0x000fe200078e00ff */
[----:B------:R-:W-:Y:S01]  /*1360*/  LOP3.LUT R32, R2, 0x1000, RZ, 0xc0, !PT ;  /* 0x0000100002207812 */ /* 0x000fe200078ec0ff */
[--C-:B------:R-:W-:Y:S01]  /*1370*/  @!P0 IMAD.IADD R29, R29, 0x1, -R36.reuse ;  /* 0x000000011d1d8824 */ /* 0x100fe200078e0a24 */
[----:B------:R-:W-:Y:S01]  /*1380*/  SGXT R2, R4, 0x1 ;  /* 0x000000010402781a */ /* 0x000fe20000000200 */
[--C-:B------:R-:W-:Y:S01]  /*1390*/  @!P3 IMAD.IADD R25, R25, 0x1, -R36.reuse ;  /* 0x000000011919b824 */ /* 0x100fe200078e0a24 */
[----:B------:R-:W-:Y:S01]  /*13a0*/  LOP3.LUT R7, R7, 0x60, RZ, 0xc0, !PT ;  /* 0x0000006007077812 */ /* 0x000fe200078ec0ff */
[----:B------:R-:W-:Y:S01]  /*13b0*/  @!P5 IMAD.IADD R28, R28, 0x1, -R36 ;  /* 0x000000011c1cd824 */ /* 0x000fe200078e0a24 */
[----:B------:R-:W-:Y:S01]  /*13c0*/  SGXT R4, R31, 0x1 ;  /* 0x000000011f04781a */ /* 0x000fe20000000200 */
[----:B------:R-:W-:Y:S01]  /*13d0*/  IMAD R31, R3, 0x200, R32 ;  /* 0x00000200031f7824 */ /* 0x000fe200078e0220 */
[----:B------:R-:W-:Y:S01]  /*13e0*/  ISETP.GT.U32.AND P0, PT, R36, R29, PT ;  /* 0x0000001d2400720c */ /* 0x000fe20003f04070 */
[--C-:B------:R-:W-:Y:S01]  /*13f0*/  @!P4 IMAD.IADD R23, R23, 0x1, -R36.reuse ;  /* 0x000000011717c824 */ /* 0x100fe200078e0a24 */
[----:B------:R-:W-:Y:S01]  /*1400*/  ISETP.GE.AND P3, PT, R40, RZ, PT ;  /* 0x000000ff2800720c */ /* 0x000fe20003f66270 */
[----:B------:R-:W-:Y:S01]  /*1410*/  @!P1 IMAD.IADD R26, R26, 0x1, -R36 ;  /* 0x000000011a1a9824 */ /* 0x000fe200078e0a24 */
[----:B------:R-:W-:Y:S01]  /*1420*/  ISETP.GE.AND P5, PT, R42, RZ, PT ;  /* 0x000000ff2a00720c */ /* 0x000fe20003fa6270 */
[----:B------:R-:W-:Y:S01]  /*1430*/  IMAD.SHL.U32 R5, R12, 0x2, RZ ;  /* 0x000000020c057824 */ /* 0x000fe200078e00ff */
[----:B------:R-:W-:Y:S01]  /*1440*/  ISETP.GE.AND P4, PT, R39, RZ, PT ;  /* 0x000000ff2700720c */ /* 0x000fe20003f86270 */
[----:B------:R-:W-:Y:S01]  /*1450*/  IMAD.SHL.U32 R32, R3, 0x10, RZ ;  /* 0x0000001003207824 */ /* 0x000fe200078e00ff */
[----:B------:R-:W-:Y:S01]  /*1460*/  ISETP.GE.AND P1, PT, R41, RZ, PT ;  /* 0x000000ff2900720c */ /* 0x000fe20003f26270 */
[----:B------:R-:W-:Y:S01]  /*1470*/  @!P6 IMAD.MOV R21, RZ, RZ, -R21 ;  /* 0x000000ffff15e224 */ /* 0x000fe200078e0a15 */
[----:B------:R-:W-:Y:S01]  /*1480*/  LOP3.LUT R4, R7, 0x90, R4, 0xf8, !PT ;  /* 0x0000009007047812 */ /* 0x000fe200078ef804 */
[----:B------:R-:W-:Y:S01]  /*1490*/  @!P2 IMAD.MOV R23, RZ, RZ, -R23 ;  /* 0x000000ffff17a224 */ /* 0x000fe200078e0a17 */
[----:B------:R-:W-:Y:S01]  /*14a0*/  ISETP.GE.AND P6, PT, R6, RZ, PT ;  /* 0x000000ff0600720c */ /* 0x000fe20003fc6270 */
[----:B------:R-:W-:Y:S01]  /*14b0*/  @!P0 IMAD.IADD R29, R29, 0x1, -R36 ;  /* 0x000000011d1d8824 */ /* 0x000fe200078e0a24 */
[----:B------:R-:W-:Y:S01]  /*14c0*/  LOP3.LUT R2, R2, 0x90, RZ, 0xc0, !PT ;  /* 0x0000009002027812 */ /* 0x000fe200078ec0ff */
[----:B------:R-:W-:Y:S01]  /*14d0*/  @!P3 IMAD.MOV R26, RZ, RZ, -R26 ;  /* 0x000000ffff1ab224 */ /* 0x000fe200078e0a1a */
[--C-:B------:R-:W-:Y:S01]  /*14e0*/  LOP3.LUT R34, R32, 0x30, R5.reuse, 0x78, !PT ;  /* 0x0000003020227812 */ /* 0x100fe200078e7805 */
[----:B------:R-:W-:Y:S01]  /*14f0*/  @!P5 IMAD.MOV R28, RZ, RZ, -R28 ;  /* 0x000000ffff1cd224 */ /* 0x000fe200078e0a1c */
[----:B------:R-:W-:Y:S01]  /*1500*/  LOP3.LUT R32, R4, 0x10, R5, 0x78, !PT ;  /* 0x0000001004207812 */ /* 0x000fe200078e7805 */
[----:B------:R-:W-:Y:S01]  /*1510*/  @!P4 IMAD.MOV R25, RZ, RZ, -R25 ;  /* 0x000000ffff19c224 */ /* 0x000fe200078e0a19 */
[----:B------:R-:W-:Y:S01]  /*1520*/  LOP3.LUT R5, R2, 0x7e, R5, 0x78, !PT ;  /* 0x0000007e02057812 */ /* 0x000fe200078e7805 */
[----:B------:R-:W-:Y:S01]  /*1530*/  @!P1 IMAD.MOV R27, RZ, RZ, -R27 ;  /* 0x000000ffff1b9224 */ /* 0x000fe200078e0a1b */
[C---:B------:R-:W-:Y:S01]  /*1540*/  LOP3.LUT R2, R12.reuse, 0x7f, RZ, 0xc0, !PT ;  /* 0x0000007f0c027812 */ /* 0x040fe200078ec0ff */
[----:B------:R-:W-:Y:S01]  /*1550*/  IMAD.SHL.U32 R8, R12, 0x10, RZ ;  /* 0x000000100c087824 */ /* 0x000fe200078e00ff */
[----:B------:R-:W-:Y:S01]  /*1560*/  ISETP.NE.AND P0, PT, R33, RZ, PT ;  /* 0x000000ff2100720c */ /* 0x000fe20003f05270 */
[----:B------:R-:W-:Y:S01]  /*1570*/  @!P6 IMAD.MOV R29, RZ, RZ, -R29 ;  /* 0x000000ffff1de224 */ /* 0x000fe200078e0a1d */
[C---:B------:R-:W-:Y:S01]  /*1580*/  LOP3.LUT R0, R2.reuse, 0x80, RZ, 0xfc, !PT ;  /* 0x0000008002007812 */ /* 0x040fe200078efcff */
[----:B-1----:R-:W-:Y:S01]  /*1590*/  IMAD R62, R2, UR7, RZ ;  /* 0x00000007023e7c24 */ /* 0x002fe2000f8e02ff */
[C---:B------:R-:W-:Y:S01]  /*15a0*/  SEL R14, R13.reuse, R14, !P0 ;  /* 0x0000000e0d0e7207 */ /* 0x040fe20004000000 */
[----:B----4-:R-:W-:Y:S01]  /*15b0*/  IMAD R30, R30, UR5, RZ ;  /* 0x000000051e1e7c24 */ /* 0x010fe2000f8e02ff */
[C---:B------:R-:W-:Y:S01]  /*15c0*/  SEL R16, R13.reuse, R16, !P0 ;  /* 0x000000100d107207 */ /* 0x040fe20004000000 */
[----:B------:R-:W-:Y:S01]  /*15d0*/  IMAD R56, R0, UR7, RZ ;  /* 0x0000000700387c24 */ /* 0x000fe2000f8e02ff */
[C---:B------:R-:W-:Y:S01]  /*15e0*/  SEL R18, R13.reuse, R18, !P0 ;  /* 0x000000120d127207 */ /* 0x040fe20004000000 */
[----:B------:R-:W-:Y:S01]  /*15f0*/  IMAD.WIDE R62, R62, 0x2, RZ ;  /* 0x000000023e3e7825 */ /* 0x000fe200078e02ff */
[C---:B------:R-:W-:Y:S01]  /*1600*/  SEL R20, R13.reuse, R20, !P0 ;  /* 0x000000140d147207 */ /* 0x040fe20004000000 */
[----:B------:R-:W-:Y:S01]  /*1610*/  USHF.L.U32 UR7, UR7, 0x8, URZ ;  /* 0x0000000807077899 */ /* 0x000fe200080006ff */
[C---:B------:R-:W-:Y:S01]  /*1620*/  SEL R22, R13.reuse, R22, !P0 ;  /* 0x000000160d167207 */ /* 0x040fe20004000000 */
[----:B------:R-:W-:Y:S01]  /*1630*/  IMAD.WIDE R56, R56, 0x2, RZ ;  /* 0x0000000238387825 */ /* 0x000fe200078e02ff */
[----:B------:R-:W-:-:S02]  /*1640*/  SEL R24, R13, R24, !P0 ;  /* 0x000000180d187207 */ /* 0x000fc40004000000 */
[C---:B------:R-:W-:Y:S01]  /*1650*/  SEL R26, R13.reuse, R26, !P0 ;  /* 0x0000001a0d1a7207 */ /* 0x040fe20004000000 */
[----:B-----5:R-:W-:Y:S01]  /*1660*/  IMAD R163, R14, UR4, RZ ;  /* 0x000000040ea37c24 */ /* 0x020fe2000f8e02ff */
[C---:B------:R-:W-:Y:S01]  /*1670*/  SEL R28, R13.reuse, R28, !P0 ;  /* 0x0000001c0d1c7207 */ /* 0x040fe20004000000 */
[----:B------:R-:W-:Y:S01]  /*1680*/  IMAD R159, R16, UR4, RZ ;  /* 0x00000004109f7c24 */ /* 0x000fe2000f8e02ff */
        /* <DEDUP_REMOVED lines=12> */
[----:B------:R-:W-:Y:S01]  /*1750*/  SEL R27, R13, R27, !P0 ;  /* 0x0000001b0d1b7207 */ /* 0x000fe20004000000 */
[----:B------:R-:W-:Y:S01]  /*1760*/  IMAD R15, R15, UR4, RZ ;  /* 0x000000040f0f7c24 */ /* 0x000fe2000f8e02ff */
[----:B------:R-:W-:Y:S01]  /*1770*/  SEL R13, R13, R29, !P0 ;  /* 0x0000001d0d0d7207 */ /* 0x000fe20004000000 */
[----:B------:R-:W-:Y:S01]  /*1780*/  IMAD R17, R17, UR4, RZ ;  /* 0x0000000411117c24 */ /* 0x000fe2000f8e02ff */
[----:B------:R-:W-:Y:S01]  /*1790*/  LOP3.LUT R3, R8, 0x100, RZ, 0xc0, !PT ;  /* 0x0000010008037812 */ /* 0x000fe200078ec0ff */
[----:B------:R-:W-:Y:S01]  /*17a0*/  IMAD R19, R19, UR4, RZ ;  /* 0x0000000413137c24 */ /* 0x000fe2000f8e02ff */
[----:B------:R-:W-:Y:S01]  /*17b0*/  LEA R166, P0, R30, UR12, 0x1 ;  /* 0x0000000c1ea67c11 */ /* 0x000fe2000f8008ff */
[----:B------:R-:W-:Y:S01]  /*17c0*/  IMAD R21, R21, UR4, RZ ;  /* 0x0000000415157c24 */ /* 0x000fe2000f8e02ff */
[----:B------:R-:W-:Y:S01]  /*17d0*/  IADD3 R3, PT, PT, R32, UR6, R3 ;  /* 0x0000000620037c10 */ /* 0x000fe2000fffe003 */
[----:B------:R-:W-:Y:S01]  /*17e0*/  IMAD R23, R23, UR4, RZ ;  /* 0x0000000417177c24 */ /* 0x000fe2000f8e02ff */
[----:B------:R-:W-:Y:S01]  /*17f0*/  LEA.HI.X.SX32 R167, R30, UR13, 0x1, P0 ;  /* 0x0000000d1ea77c11 */ /* 0x000fe200080f0eff */
[----:B------:R-:W-:Y:S01]  /*1800*/  IMAD R25, R25, UR4, RZ ;  /* 0x0000000419197c24 */ /* 0x000fe2000f8e02ff */
[----:B------:R-:W-:Y:S01]  /*1810*/  LOP3.LUT R40, R9, 0x28, RZ, 0xfc, !PT ;  /* 0x0000002809287812 */ /* 0x000fe200078efcff */
[----:B------:R-:W-:Y:S01]  /*1820*/  IMAD R27, R27, UR4, RZ ;  /* 0x000000041b1b7c24 */ /* 0x000fe2000f8e02ff */
[----:B------:R-:W-:Y:S01]  /*1830*/  LOP3.LUT R41, R9, 0x20, RZ, 0xfc, !PT ;  /* 0x0000002009297812 */ /* 0x000fe200078efcff */
[----:B------:R-:W-:Y:S01]  /*1840*/  IMAD R13, R13, UR4, RZ ;  /* 0x000000040d0d7c24 */ /* 0x000fe2000f8e02ff */
[----:B------:R-:W-:Y:S01]  /*1850*/  LOP3.LUT R42, R9, 0x18, RZ, 0xfc, !PT ;  /* 0x00000018092a7812 */ /* 0x000fe200078efcff */
[--C-:B------:R-:W-:Y:S01]  /*1860*/  IMAD.WIDE R164, R163, 0x2, R56.reuse ;  /* 0x00000002a3a47825 */ /* 0x100fe200078e0238 */
[C---:B------:R-:W-:Y:S01]  /*1870*/  LOP3.LUT R16, R9.reuse, 0x48, RZ, 0xfc, !PT ;  /* 0x0000004809107812 */ /* 0x040fe200078efcff */
[----:B------:R-:W0:Y:S01]  /*1880*/  LDCU.64 UR4, c[0x0][0x388] ;  /* 0x00007100ff0477ac */ /* 0x000e220008000a00 */
[----:B------:R-:W-:Y:S01]  /*1890*/  LOP3.LUT R18, R9, 0x58, RZ, 0xfc, !PT ;  /* 0x0000005809127812 */ /* 0x000fe200078efcff */
[----:B------:R-:W-:Y:S01]  /*18a0*/  IMAD.WIDE R160, R159, 0x2, R56 ;  /* 0x000000029fa07825 */ /* 0x000fe200078e0238 */
[----:B------:R-:W-:-:S02]  /*18b0*/  LOP3.LUT R20, R9, 0x68, RZ, 0xfc, !PT ;  /* 0x0000006809147812 */ /* 0x000fc400078efcff */
[----:B------:R-:W-:Y:S01]  /*18c0*/  LOP3.LUT R24, R9, 0x88, RZ, 0xfc, !PT ;  /* 0x0000008809187812 */ /* 0x000fe200078efcff */
[--C-:B------:R-:W-:Y:S01]  /*18d0*/  IMAD.WIDE R156, R155, 0x2, R56.reuse ;  /* 0x000000029b9c7825 */ /* 0x100fe200078e0238 */
[C---:B------:R-:W-:Y:S02]  /*18e0*/  LOP3.LUT R26, R9.reuse, 0x98, RZ, 0xfc, !PT ;  /* 0x00000098091a7812 */ /* 0x040fe400078efcff */
[----:B------:R-:W-:Y:S01]  /*18f0*/  LOP3.LUT R28, R9, 0xa8, RZ, 0xfc, !PT ;  /* 0x000000a8091c7812 */ /* 0x000fe200078efcff */
[--C-:B------:R-:W-:Y:S01]  /*1900*/  IMAD.WIDE R152, R151, 0x2, R56.reuse ;  /* 0x0000000297987825 */ /* 0x100fe200078e0238 */
[C---:B------:R-:W-:Y:S02]  /*1910*/  LOP3.LUT R29, R9.reuse, 0xb0, RZ, 0xfc, !PT ;  /* 0x000000b0091d7812 */ /* 0x040fe400078efcff */
[----:B------:R-:W-:Y:S01]  /*1920*/  LOP3.LUT R32, R9, 0xc8, RZ, 0xfc, !PT ;  /* 0x000000c809207812 */ /* 0x000fe200078efcff */
[----:B------:R-:W-:Y:S01]  /*1930*/  IMAD.WIDE R148, R147, 0x2, R56 ;  /* 0x0000000293947825 */ /* 0x000fe200078e0238 */
[----:B------:R-:W-:-:S02]  /*1940*/  LOP3.LUT R33, R9, 0xd0, RZ, 0xfc, !PT ;  /* 0x000000d009217812 */ /* 0x000fc400078efcff */
[----:B------:R-:W-:Y:S01]  /*1950*/  LOP3.LUT R36, R9, 0xe8, RZ, 0xfc, !PT ;  /* 0x000000e809247812 */ /* 0x000fe200078efcff */
[----:B------:R-:W-:-:S04]  /*1960*/  IMAD.WIDE R144, R143, 0x2, R56 ;  /* 0x000000028f907825 */ /* 0x000fc800078e0238 */
[----:B------:R-:W-:-:S04]  /*1970*/  IMAD.WIDE R116, R115, 0x2, R56 ;  /* 0x0000000273747825 */ /* 0x000fc800078e0238 */
[----:B------:R-:W-:-:S04]  /*1980*/  IMAD.WIDE R54, R61, 0x2, R56 ;  /* 0x000000023d367825 */ /* 0x000fc800078e0238 */
[----:B------:R-:W-:Y:S01]  /*1990*/  IMAD.IADD R4, R31, 0x1, R34 ;  /* 0x000000011f047824 */ /* 0x000fe200078e0222 */
[----:B------:R-:W-:Y:S01]  /*19a0*/  LOP3.LUT R31, R9, 0xc0, RZ, 0xfc, !PT ;  /* 0x000000c0091f7812 */ /* 0x000fe200078efcff */
[--C-:B------:R-:W-:Y:S01]  /*19b0*/  IMAD.WIDE R140, R15, 0x2, R56.reuse ;  /* 0x000000020f8c7825 */ /* 0x100fe200078e0238 */
[----:B------:R-:W-:Y:S02]  /*19c0*/  LOP3.LUT R34, R9, 0xd8, RZ, 0xfc, !PT ;  /* 0x000000d809227812 */ /* 0x000fe400078efcff */
[----:B------:R-:W-:Y:S01]  /*19d0*/  LOP3.LUT R111, R4, 0x40, RZ, 0x3c, !PT ;  /* 0x00000040046f7812 */ /* 0x000fe200078e3cff */
[----:B------:R-:W-:-:S04]  /*19e0*/  IMAD.WIDE R136, R17, 0x2, R56 ;  /* 0x0000000211887825 */ /* 0x000fc800078e0238 */
        /* <DEDUP_REMOVED lines=11> */
[----:B------:R-:W-:Y:S01]  /*1aa0*/  IMAD.WIDE R138, R15, 0x2, R62 ;  /* 0x000000020f8a7825 */ /* 0x000fe200078e023e */
[----:B------:R-:W-:-:S03]  /*1ab0*/  LOP3.LUT R15, R9, 0x40, RZ, 0xfc, !PT ;  /* 0x00000040090f7812 */ /* 0x000fc600078efcff */
        /* <DEDUP_REMOVED lines=10> */
[----:B------:R-:W-:-:S04]  /*1b60*/  IMAD.WIDE R114, R115, 0x2, R62 ;  /* 0x0000000273727825 */ /* 0x000fc800078e023e */
[----:B------:R-:W-:Y:S01]  /*1b70*/  IMAD.WIDE R58, R27, 0x2, R62 ;  /* 0x000000021b3a7825 */ /* 0x000fe200078e023e */
[----:B------:R-:W-:-:S03]  /*1b80*/  LOP3.LUT R27, R9, 0xa0, RZ, 0xfc, !PT ;  /* 0x000000a0091b7812 */ /* 0x000fc600078efcff */
[----:B------:R-:W-:-:S04]  /*1b90*/  IMAD.WIDE R60, R61, 0x2, R62 ;  /* 0x000000023d3c7825 */ /* 0x000fc800078e023e */
[----:B------:R-:W-:-:S04]  /*1ba0*/  IMAD.WIDE R56, R13, 0x2, R56 ;  /* 0x000000020d387825 */ /* 0x000fc800078e0238 */
[----:B------:R-:W-:Y:S01]  /*1bb0*/  IMAD.WIDE R62, R13, 0x2, R62 ;  /* 0x000000020d3e7825 */ /* 0x000fe200078e023e */
[----:B------:R-:W-:-:S03]  /*1bc0*/  LOP3.LUT R13, R9, 0x30, RZ, 0xfc, !PT ;  /* 0x00000030090d7812 */ /* 0x000fc600078efcff */
[C---:B------:R-:W-:Y:S02]  /*1bd0*/  VIADD R14, R10.reuse, 0x38 ;  /* 0x000000380a0e7836 */ /* 0x040fe40000000000 */
[C---:B------:R-:W-:Y:S02]  /*1be0*/  VIADD R22, R10.reuse, 0x78 ;  /* 0x000000780a167836 */ /* 0x040fe40000000000 */
[C---:B------:R-:W-:Y:S02]  /*1bf0*/  VIADD R30, R10.reuse, 0xb8 ;  /* 0x000000b80a1e7836 */ /* 0x040fe40000000000 */
[----:B------:R-:W-:Y:S02]  /*1c00*/  VIADD R38, R10, 0xf8 ;  /* 0x000000f80a267836 */ /* 0x000fe40000000000 */
[----:B------:R-:W-:Y:S02]  /*1c10*/  IMAD.SHL.U32 R39, R2, 0x2, RZ ;  /* 0x0000000202277824 */ /* 0x000fe400078e00ff */
[----:B------:R-:W-:-:S02]  /*1c20*/  IMAD R40, R40, R102, RZ ;  /* 0x0000006628287224 */ /* 0x000fc400078e02ff */
[-C--:B------:R-:W-:Y:S01]  /*1c30*/  IMAD R41, R41, R102.reuse, RZ ;  /* 0x0000006629297224 */ /* 0x080fe200078e02ff */
[C---:B------:R-:W-:Y:S01]  /*1c40*/  LOP3.LUT R104, R39.reuse, 0x10, RZ, 0x3c, !PT ;  /* 0x0000001027687812 */ /* 0x040fe200078e3cff */
        /* <DEDUP_REMOVED lines=9> */
[----:B------:R-:W-:Y:S01]  /*1ce0*/  LOP3.LUT R109, R39, 0x60, RZ, 0x3c, !PT ;  /* 0x00000060276d7812 */ /* 0x000fe200078e3cff */
[-C--:B------:R-:W-:Y:S01]  /*1cf0*/  IMAD R51, R37, R102.reuse, RZ ;  /* 0x0000006625337224 */ /* 0x080fe200078e02ff */
[----:B------:R-:W-:Y:S01]  /*1d00*/  LOP3.LUT R110, R39, 0x70, RZ, 0x3c, !PT ;  /* 0x00000070276e7812 */ /* 0x000fe200078e3cff */
[----:B------:R-:W-:-:S02]  /*1d10*/  IMAD R52, R36, R102, RZ ;  /* 0x0000006624347224 */ /* 0x000fc400078e02ff */
[-C--:B------:R-:W-:Y:S02]  /*1d20*/  IMAD R53, R35, R102.reuse, RZ ;  /* 0x0000006623357224 */ /* 0x080fe400078e02ff */
[-C--:B------:R-:W-:Y:S02]  /*1d30*/  IMAD R84, R34, R102.reuse, RZ ;  /* 0x0000006622547224 */ /* 0x080fe400078e02ff */
[-C--:B------:R-:W-:Y:S02]  /*1d40*/  IMAD R85, R33, R102.reuse, RZ ;  /* 0x0000006621557224 */ /* 0x080fe400078e02ff */
[-C--:B------:R-:W-:Y:S02]  /*1d50*/  IMAD R86, R32, R102.reuse, RZ ;  /* 0x0000006620567224 */ /* 0x080fe400078e02ff */
[-C--:B------:R-:W-:Y:S02]  /*1d60*/  IMAD R87, R31, R102.reuse, RZ ;  /* 0x000000661f577224 */ /* 0x080fe400078e02ff */
        /* <DEDUP_REMOVED lines=14> */
[----:B0-----:R-:W-:-:S07]  /*1e50*/  IMAD R102, R13, R102, RZ ;  /* 0x000000660d667224 */ /* 0x001fce00078e02ff */
.L_x_1:
[C---:B------:R-:W-:Y:S01]  /*1e60*/  LOP3.LUT R64, R9.reuse, 0x8, RZ, 0xfc, !PT ;  /* 0x0000000809407812 */ /* 0x040fe200078efcff */
[--C-:B------:R-:W-:Y:S01]  /*1e70*/  IMAD.WIDE R170, R50, 0x2, R166.reuse ;  /* 0x0000000232aa7825 */ /* 0x100fe200078e02a6 */
[C---:B------:R-:W-:Y:S02]  /*1e80*/  LOP3.LUT R67, R9.reuse, 0x20, RZ, 0xfc, !PT ;  /* 0x0000002009437812 */ /* 0x040fe400078efcff */
[----:B------:R-:W-:Y:S02]  /*1e90*/  ISETP.GE.AND P1, PT, R64, UR8, PT ;  /* 0x0000000840007c0c */ /* 0x000fe4000bf26270 */
[----:B------:R-:W-:Y:S01]  /*1ea0*/  LOP3.LUT R64, R9, 0x10, RZ, 0xfc, !PT ;  /* 0x0000001009407812 */ /* 0x000fe200078efcff */
[----:B------:R-:W-:Y:S01]  /*1eb0*/  IMAD.WIDE R80, R43, 0x2, R166 ;  /* 0x000000022b507825 */ /* 0x000fe200078e02a6 */
[----:B------:R-:W-:Y:S02]  /*1ec0*/  ISETP.GE.AND P0, PT, R9, UR8, PT ;  /* 0x0000000809007c0c */ /* 0x000fe4000bf06270 */
[----:B------:R-:W-:-:S02]  /*1ed0*/  ISETP.GE.AND P2, PT, R64, UR8, PT ;  /* 0x0000000840007c0c */ /* 0x000fc4000bf46270 */
[----:B------:R-:W-:Y:S02]  /*1ee0*/  PRMT R64, RZ, 0x7610, R64 ;  /* 0x00007610ff407816 */ /* 0x000fe40000000040 */
[----:B------:R-:W-:Y:S02]  /*1ef0*/  ISETP.GE.AND P4, PT, R67, UR8, PT ;  /* 0x0000000843007c0c */ /* 0x000fe4000bf86270 */
[----:B------:R-:W-:Y:S01]  /*1f00*/  LOP3.LUT R65, R9, 0x18, RZ, 0xfc, !PT ;  /* 0x0000001809417812 */ /* 0x000fe200078efcff */
[----:B------:R-:W-:Y:S01]  /*1f10*/  IMAD.WIDE R82, R41, 0x2, R166 ;  /* 0x0000000229527825 */ /* 0x000fe200078e02a6 */
[----:B------:R-:W-:Y:S02]  /*1f20*/  PRMT R66, RZ, 0x7610, R66 ;  /* 0x00007610ff427816 */ /* 0x000fe40000000042 */
[----:B------:R-:W-:Y:S02]  /*1f30*/  ISETP.GE.AND P3, PT, R65, UR8, PT ;  /* 0x0000000841007c0c */ /* 0x000fe4000bf66270 */
[----:B------:R-:W-:Y:S01]  /*1f40*/  LOP3.LUT R68, R9, 0x28, RZ, 0xfc, !PT ;  /* 0x0000002809447812 */ /* 0x000fe200078efcff */
[----:B------:R-:W2:Y:S01]  /*1f50*/  @!P2 LDG.E.U16 R64, desc[UR10][R80.64] ;  /* 0x0000000a5040a981 */ /* 0x000ea2000c1e1500 */
[----:B------:R-:W-:-:S02]  /*1f60*/  ISETP.GE.AND P2, PT, R15, UR8, PT ;  /* 0x000000080f007c0c */ /* 0x000fc4000bf46270 */
[----:B------:R-:W-:Y:S01]  /*1f70*/  PRMT R182, RZ, 0x7610, R182 ;  /* 0x00007610ffb67816 */ /* 0x000fe200000000b6 */
[----:B------:R-:W3:Y:S01]  /*1f80*/  @!P0 LDG.E.U16 R66, desc[UR10][R170.64] ;  /* 0x0000000aaa428981 */ /* 0x000ee2000c1e1500 */
[----:B------:R-:W-:Y:S01]  /*1f90*/  ISETP.GE.AND P5, PT, R68, UR8, PT ;  /* 0x0000000844007c0c */ /* 0x000fe2000bfa6270 */
[----:B------:R-:W-:Y:S01]  /*1fa0*/  IMAD.WIDE R70, R44, 0x2, R166 ;  /* 0x000000022c467825 */ /* 0x000fe200078e02a6 */
[----:B------:R-:W-:Y:S02]  /*1fb0*/  PRMT R68, RZ, 0x7610, R68 ;  /* 0x00007610ff447816 */ /* 0x000fe40000000044 */
[----:B------:R-:W-:Y:S01]  /*1fc0*/  PRMT R72, RZ, 0x7610, R72 ;  /* 0x00007610ff487816 */ /* 0x000fe20000000048 */
[----:B------:R0:W4:Y:S01]  /*1fd0*/  @!P4 LDG.E.U16 R182, desc[UR10][R82.64] ;  /* 0x0000000a52b6c981 */ /* 0x000122000c1e1500 */
[----:B------:R-:W-:Y:S01]  /*1fe0*/  PRMT R192, RZ, 0x7610, R192 ;  /* 0x00007610ffc07816 */ /* 0x000fe200000000c0 */
[--C-:B------:R-:W-:Y:S01]  /*1ff0*/  IMAD.WIDE R74, R42, 0x2, R166.reuse ;  /* 0x000000022a4a7825 */ /* 0x100fe200078e02a6 */
[----:B------:R-:W-:Y:S01]  /*2000*/  ISETP.GE.AND P0, PT, R13, UR8, PT ;  /* 0x000000080d007c0c */ /* 0x000fe2000bf06270 */
[----:B------:R-:W5:Y:S02]  /*2010*/  @!P1 LDG.E.U16 R68, desc[UR10][R70.64] ;  /* 0x0000000a46449981 */ /* 0x000f64000c1e1500 */
[----:B0-----:R-:W-:-:S02]  /*2020*/  IMAD.WIDE R82, R101, 0x2, R166 ;  /* 0x0000000265527825 */ /* 0x001fc400078e02a6 */
[----:B------:R0:W2:Y:S01]  /*2030*/  @!P3 LDG.E.U16 R72, desc[UR10][R74.64] ;  /* 0x0000000a4a48b981 */ /* 0x0000a2000c1e1500 */
[----:B------:R-:W-:Y:S02]  /*2040*/  ISETP.GE.AND P1, PT, R14, UR8, PT ;  /* 0x000000080e007c0c */ /* 0x000fe4000bf26270 */
[----:B------:R-:W-:Y:S01]  /*2050*/  ISETP.GE.AND P3, PT, R16, UR8, PT ;  /* 0x0000000810007c0c */ /* 0x000fe2000bf66270 */
[----:B------:R-:W2:Y:S01]  /*2060*/  @!P2 LDG.E.U16 R192, desc[UR10][R82.64] ;  /* 0x0000000a52c0a981 */ /* 0x000ea2000c1e1500 */
[----:B------:R-:W-:Y:S02]  /*2070*/  ISETP.GE.AND P4, PT, R17, UR8, PT ;  /* 0x0000000811007c0c */ /* 0x000fe4000bf86270 */
[----:B------:R-:W-:Y:S01]  /*2080*/  ISETP.GE.AND P2, PT, R18, UR8, PT ;  /* 0x0000000812007c0c */ /* 0x000fe2000bf46270 */
[----:B------:R-:W-:Y:S01]  /*2090*/  IMAD.WIDE R168, R40, 0x2, R166 ;  /* 0x0000000228a87825 */ /* 0x000fe200078e02a6 */
[----:B------:R-:W-:Y:S02]  /*20a0*/  PRMT R176, RZ, 0x7610, R176 ;  /* 0x00007610ffb07816 */ /* 0x000fe400000000b0 */
[----:B------:R-:W-:Y:S01]  /*20b0*/  PRMT R190, RZ, 0x7610, R190 ;  /* 0x00007610ffbe7816 */ /* 0x000fe200000000be */
[----:B0-----:R-:W-:Y:S01]  /*20c0*/  IMAD.WIDE R74, R102, 0x2, R166 ;  /* 0x00000002664a7825 */ /* 0x001fe200078e02a6 */
[----:B------:R-:W-:-:S02]  /*20d0*/  PRMT R186, RZ, 0x7610, R186 ;  /* 0x00007610ffba7816 */ /* 0x000fc400000000ba */
[----:B------:R0:W2:Y:S01]  /*20e0*/  @!P5 LDG.E.U16 R176, desc[UR10][R168.64] ;  /* 0x0000000aa8b0d981 */ /* 0x0000a2000c1e1500 */
[----:B------:R-:W-:Y:S01]  /*20f0*/  PRMT R194, RZ, 0x7610, R194 ;  /* 0x00007610ffc27816 */ /* 0x000fe200000000c2 */
[----:B------:R-:W-:Y:S01]  /*2100*/  IMAD.WIDE R80, R49, 0x2, R166 ;  /* 0x0000000231507825 */ /* 0x000fe200078e02a6 */
[----:B------:R-:W-:Y:S01]  /*2110*/  PRMT R188, RZ, 0x7610, R188 ;  /* 0x00007610ffbc7816 */ /* 0x000fe200000000bc */
[----:B------:R1:W2:Y:S01]  /*2120*/  @!P0 LDG.E.U16 R190, desc[UR10][R74.64] ;  /* 0x0000000a4abe8981 */ /* 0x0002a2000c1e1500 */
[----:B------:R-:W-:Y:S01]  /*2130*/  PRMT R70, RZ, 0x7610, R70 ;  /* 0x00007610ff467816 */ /* 0x000fe20000000046 */
[--C-:B------:R-:W-:Y:S02]  /*2140*/  IMAD.WIDE R172, R99, 0x2, R166.reuse ;  /* 0x0000000263ac7825 */ /* 0x100fe400078e02a6 */
[----:B------:R1:W2:Y:S02]  /*2150*/  @!P1 LDG.E.U16 R186, desc[UR10][R80.64] ;  /* 0x0000000a50ba9981 */ /* 0x0002a4000c1e1500 */
[----:B0-----:R-:W-:-:S04]  /*2160*/  IMAD.WIDE R168, R100, 0x2, R166 ;  /* 0x0000000264a87825 */ /* 0x001fc800078e02a6 */
[----:B-1----:R-:W-:Y:S01]  /*2170*/  IMAD.WIDE R74, R98, 0x2, R166 ;  /* 0x00000002624a7825 */ /* 0x002fe200078e02a6 */
[----:B------:R-:W2:Y:S01]  /*2180*/  @!P3 LDG.E.U16 R194, desc[UR10][R168.64] ;  /* 0x0000000aa8c2b981 */ /* 0x000ea2000c1e1500 */
[----:B------:R-:W-:Y:S02]  /*2190*/  ISETP.GE.AND P3, PT, R19, UR8, PT ;  /* 0x0000000813007c0c */ /* 0x000fe4000bf66270 */
[----:B------:R-:W-:Y:S01]  /*21a0*/  ISETP.GE.AND P1, PT, R22, UR8, PT ;  /* 0x0000000816007c0c */ /* 0x000fe2000bf26270 */
[----:B------:R0:W2:Y:S01]  /*21b0*/  @!P4 LDG.E.U16 R188, desc[UR10][R172.64] ;  /* 0x0000000aacbcc981 */ /* 0x0000a2000c1e1500 */
[----:B------:R-:W-:-:S03]  /*21c0*/  ISETP.GE.AND P4, PT, R20, UR8, PT ;  /* 0x0000000814007c0c */ /* 0x000fc6000bf86270 */
[----:B------:R1:W2:Y:S01]  /*21d0*/  @!P2 LDG.E.U16 R70, desc[UR10][R74.64] ;  /* 0x0000000a4a46a981 */ /* 0x0002a2000c1e1500 */
[----:B------:R-:W-:Y:S01]  /*21e0*/  ISETP.GE.AND P2, PT, R24, UR8, PT ;  /* 0x0000000818007c0c */ /* 0x000fe2000bf46270 */
[----:B------:R-:W-:Y:S01]  /*21f0*/  IMAD.WIDE R80, R97, 0x2, R166 ;  /* 0x0000000261507825 */ /* 0x000fe200078e02a6 */
[----:B------:R-:W-:Y:S02]  /*2200*/  PRMT R180, RZ, 0x7610, R180 ;  /* 0x00007610ffb47816 */ /* 0x000fe400000000b4 */
[----:B------:R-:W-:Y:S01]  /*2210*/  PRMT R170, RZ, 0x7610, R170 ;  /* 0x00007610ffaa7816 */ /* 0x000fe200000000aa */
[----:B------:R-:W-:Y:S01]  /*2220*/  IMAD.WIDE R82, R96, 0x2, R166 ;  /* 0x0000000260527825 */ /* 0x000fe200078e02a6 */
[----:B------:R-:W-:Y:S02]  /*2230*/  PRMT R228, RZ, 0x7610, R228 ;  /* 0x00007610ffe47816 */ /* 0x000fe400000000e4 */
[----:B------:R-:W-:Y:S01]  /*2240*/  PRMT R224, RZ, 0x7610, R224 ;  /* 0x00007610ffe07816 */ /* 0x000fe200000000e0 */
[--C-:B0-----:R-:W-:Y:S01]  /*2250*/  IMAD.WIDE R172, R48, 0x2, R166.reuse ;  /* 0x0000000230ac7825 */ /* 0x101fe200078e02a6 */
[----:B------:R-:W-:Y:S01]  /*2260*/  ISETP.GE.AND P5, PT, R21, UR8, PT ;  /* 0x0000000815007c0c */ /* 0x000fe2000bfa6270 */
[----:B------:R0:W2:Y:S01]  /*2270*/  @!P3 LDG.E.U16 R180, desc[UR10][R80.64] ;  /* 0x0000000a50b4b981 */ /* 0x0000a2000c1e1500 */
[----:B------:R-:W-:Y:S01]  /*2280*/  ISETP.GE.AND P0, PT, R23, UR8, PT ;  /* 0x0000000817007c0c */ /* 0x000fe2000bf06270 */
[----:B-1----:R-:W-:Y:S01]  /*2290*/  IMAD.WIDE R74, R93, 0x2, R166 ;  /* 0x000000025d4a7825 */ /* 0x002fe200078e02a6 */
[----:B------:R-:W-:Y:S01]  /*22a0*/  ISETP.GE.AND P3, PT, R25, UR8, PT ;  /* 0x0000000819007c0c */ /* 0x000fe2000bf66270 */
[----:B------:R-:W2:Y:S01]  /*22b0*/  @!P4 LDG.E.U16 R170, desc[UR10][R82.64] ;  /* 0x0000000a52aac981 */ /* 0x000ea2000c1e1500 */
[----:B------:R-:W-:-:S03]  /*22c0*/  ISETP.GE.AND P4, PT, R28, UR8, PT ;  /* 0x000000081c007c0c */ /* 0x000fc6000bf86270 */
[----:B------:R1:W2:Y:S01]  /*22d0*/  @!P1 LDG.E.U16 R228, desc[UR10][R172.64] ;  /* 0x0000000aace49981 */ /* 0x0002a2000c1e1500 */
[----:B------:R-:W-:-:S03]  /*22e0*/  ISETP.GE.AND P1, PT, R26, UR8, PT ;  /* 0x000000081a007c0c */ /* 0x000fc6000bf26270 */
[----:B------:R-:W2:Y:S01]  /*22f0*/  @!P2 LDG.E.U16 R224, desc[UR10][R74.64] ;  /* 0x0000000a4ae0a981 */ /* 0x000ea2000c1e1500 */
[----:B------:R-:W-:Y:S01]  /*2300*/  ISETP.GE.AND P2, PT, R29, UR8, PT ;  /* 0x000000081d007c0c */ /* 0x000fe2000bf46270 */
[----:B------:R-:W-:Y:S01]  /*2310*/  IMAD.WIDE R168, R95, 0x2, R166 ;  /* 0x000000025fa87825 */ /* 0x000fe200078e02a6 */
[----:B------:R-:W-:Y:S02]  /*2320*/  PRMT R184, RZ, 0x7610, R184 ;  /* 0x00007610ffb87816 */ /* 0x000fe400000000b8 */
[----:B------:R-:W-:Y:S01]  /*2330*/  PRMT R226, RZ, 0x7610, R226 ;  /* 0x00007610ffe27816 */ /* 0x000fe200000000e2 */
[----:B------:R-:W-:Y:S01]  /*2340*/  IMAD.WIDE R174, R94, 0x2, R166 ;  /* 0x000000025eae7825 */ /* 0x000fe200078e02a6 */
[----:B------:R-:W-:Y:S02]  /*2350*/  PRMT R222, RZ, 0x7610, R222 ;  /* 0x00007610ffde7816 */ /* 0x000fe400000000de */
[----:B------:R1:W4:Y:S01]  /*2360*/  @!P5 LDG.E.U16 R184, desc[UR10][R168.64] ;  /* 0x0000000aa8b8d981 */ /* 0x000322000c1e1500 */
[----:B------:R-:W-:Y:S01]  /*2370*/  PRMT R220, RZ, 0x7610, R220 ;  /* 0x00007610ffdc7816 */ /* 0x000fe200000000dc */
[----:B0-----:R-:W-:Y:S01]  /*2380*/  IMAD.WIDE R80, R92, 0x2, R166 ;  /* 0x000000025c507825 */ /* 0x001fe200078e02a6 */
[----:B------:R-:W-:Y:S01]  /*2390*/  PRMT R216, RZ, 0x7610, R216 ;  /* 0x00007610ffd87816 */ /* 0x000fe200000000d8 */
[----:B------:R0:W4:Y:S01]  /*23a0*/  @!P0 LDG.E.U16 R226, desc[UR10][R174.64] ;  /* 0x0000000aaee28981 */ /* 0x000122000c1e1500 */
[----:B------:R-:W-:Y:S01]  /*23b0*/  PRMT R214, RZ, 0x7610, R214 ;  /* 0x00007610ffd67816 */ /* 0x000fe200000000d6 */
[--C-:B-1----:R-:W-:Y:S01]  /*23c0*/  IMAD.WIDE R172, R89, 0x2, R166.reuse ;  /* 0x0000000259ac7825 */ /* 0x102fe200078e02a6 */
[----:B------:R-:W-:Y:S01]  /*23d0*/  ISETP.GE.AND P0, PT, R27, UR8, PT ;  /* 0x000000081b007c0c */ /* 0x000fe2000bf06270 */
[----:B------:R-:W4:Y:S02]  /*23e0*/  @!P3 LDG.E.U16 R222, desc[UR10][R80.64] ;  /* 0x0000000a50deb981 */ /* 0x000f24000c1e1500 */
[----:B------:R-:W-:-:S04]  /*23f0*/  IMAD.WIDE R168, R91, 0x2, R166 ;  /* 0x000000025ba87825 */ /* 0x000fc800078e02a6 */
[----:B0-----:R-:W-:Y:S01]  /*2400*/  IMAD.WIDE R174, R88, 0x2, R166 ;  /* 0x0000000258ae7825 */ /* 0x001fe200078e02a6 */
[----:B------:R0:W4:Y:S01]  /*2410*/  @!P1 LDG.E.U16 R220, desc[UR10][R168.64] ;  /* 0x0000000aa8dc9981 */ /* 0x000122000c1e1500 */
[----:B------:R-:W-:Y:S02]  /*2420*/  ISETP.GE.AND P1, PT, R30, UR8, PT ;  /* 0x000000081e007c0c */ /* 0x000fe4000bf26270 */
[----:B------:R-:W-:Y:S01]  /*2430*/  ISETP.GE.AND P3, PT, R32, UR8, PT ;  /* 0x0000000820007c0c */ /* 0x000fe2000bf66270 */
[----:B------:R-:W4:Y:S01]  /*2440*/  @!P4 LDG.E.U16 R216, desc[UR10][R172.64] ;  /* 0x0000000aacd8c981 */ /* 0x000f22000c1e1500 */
[----:B------:R-:W-:-:S03]  /*2450*/  ISETP.GE.AND P4, PT, R35, UR8, PT ;  /* 0x0000000823007c0c */ /* 0x000fc6000bf86270 */
[----:B------:R1:W4:Y:S01]  /*2460*/  @!P2 LDG.E.U16 R214, desc[UR10][R174.64] ;  /* 0x0000000aaed6a981 */ /* 0x000322000c1e1500 */
        /* <DEDUP_REMOVED lines=11> */
[----:B------:R-:W-:Y:S01]  /*2520*/  ISETP.GE.AND P0, PT, R31, UR8, PT ;  /* 0x000000081f007c0c */ /* 0x000fe2000bf06270 */
[----:B-1----:R-:W-:-:S04]  /*2530*/  IMAD.WIDE R174, R53, 0x2, R166 ;  /* 0x0000000235ae7825 */ /* 0x002fc800078e02a6 */
[----:B------:R-:W-:Y:S01]  /*2540*/  IMAD.WIDE R82, R85, 0x2, R166 ;  /* 0x0000000255527825 */ /* 0x000fe200078e02a6 */
[----:B------:R1:W4:Y:S01]  /*2550*/  @!P3 LDG.E.U16 R208, desc[UR10][R168.64] ;  /* 0x0000000aa8d0b981 */ /* 0x000322000c1e1500 */
[----:B------:R-:W-:Y:S02]  /*2560*/  ISETP.GE.AND P1, PT, R34, UR8, PT ;  /* 0x0000000822007c0c */ /* 0x000fe4000bf26270 */
[----:B------:R-:W-:Y:S01]  /*2570*/  ISETP.GE.AND P3, PT, R37, UR8, PT ;  /* 0x0000000825007c0c */ /* 0x000fe2000bf66270 */
[----:B------:R-:W4:Y:S01]  /*2580*/  @!P2 LDG.E.U16 R206, desc[UR10][R82.64] ;  /* 0x0000000a52cea981 */ /* 0x000f22000c1e1500 */
[----:B------:R-:W-:-:S03]  /*2590*/  ISETP.GE.AND P2, PT, R36, UR8, PT ;  /* 0x0000000824007c0c */ /* 0x000fc6000bf46270 */
[----:B------:R-:W4:Y:S01]  /*25a0*/  @!P4 LDG.E.U16 R202, desc[UR10][R174.64] ;  /* 0x0000000aaecac981 */ /* 0x000f22000c1e1500 */
        /* <DEDUP_REMOVED lines=10> */
[----:B------:R0:W4:Y:S02]  /*2650*/  @!P1 LDG.E.U16 R204, desc[UR10][R172.64] ;  /* 0x0000000aaccc9981 */ /* 0x000124000c1e1500 */
[----:B-1----:R-:W-:-:S02]  /*2660*/  IMAD.WIDE R168, R46, 0x2, R166 ;  /* 0x000000022ea87825 */ /* 0x002fc400078e02a6 */
[----:B------:R1:W4:Y:S02]  /*2670*/  @!P2 LDG.E.U16 R200, desc[UR10][R74.64] ;  /* 0x0000000a4ac8a981 */ /* 0x000324000c1e1500 */
[----:B------:R-:W-:Y:S02]  /*2680*/  IMAD.WIDE R80, R51, 0x2, R166 ;  /* 0x0000000233507825 */ /* 0x000fe400078e02a6 */
[----:B------:R-:W4:Y:S04]  /*2690*/  @!P4 LDG.E.U16 R196, desc[UR10][R168.64] ;  /* 0x0000000aa8c4c981 */ /* 0x000f28000c1e1500 */
[----:B------:R1:W4:Y:S01]  /*26a0*/  @!P3 LDG.E.U16 R198, desc[UR10][R80.64] ;  /* 0x0000000a50c6b981 */ /* 0x000322000c1e1500 */
[----:B------:R-:W-:Y:S01]  /*26b0*/  BAR.SYNC.DEFER_BLOCKING 0x0 ;  /* 0x0000000000007b1d */ /* 0x000fe20000010000 */
[----:B------:R-:W-:-:S02]  /*26c0*/  ISETP.GE.AND P1, PT, R2, UR8, PT ;  /* 0x0000000802007c0c */ /* 0x000fc4000bf26270 */
[----:B------:R-:W-:Y:S02]  /*26d0*/  IADD3 R82, P0, PT, R158, UR4, RZ ;  /* 0x000000049e527c10 */ /* 0x000fe4000ff1e0ff */
[----:B0-----:R-:W-:Y:S02]  /*26e0*/  IADD3 R172, P2, PT, R154, UR4, RZ ;  /* 0x000000049aac7c10 */ /* 0x001fe4000ff5e0ff */
[----:B------:R-:W-:Y:S02]  /*26f0*/  PRMT R65, RZ, 0x7610, R65 ;  /* 0x00007610ff417816 */ /* 0x000fe40000000041 */
[----:B------:R-:W-:Y:S02]  /*2700*/  IADD3.X R83, PT, PT, R159, UR5, RZ, P0, !PT ;  /* 0x000000059f537c10 */ /* 0x000fe400087fe4ff */
[----:B------:R-:W-:Y:S02]  /*2710*/  IADD3.X R173, PT, PT, R155, UR5, RZ, P2, !PT ;  /* 0x000000059bad7c10 */ /* 0x000fe400097fe4ff */
[----:B------:R-:W-:-:S02]  /*2720*/  IADD3 R174, P0, PT, R150, UR4, RZ ;  /* 0x0000000496ae7c10 */ /* 0x000fc4000ff1e0ff */
[----:B-1----:R-:W-:Y:S02]  /*2730*/  IADD3 R74, P2, PT, R146, UR4, RZ ;  /* 0x00000004924a7c10 */ /* 0x002fe4000ff5e0ff */
[----:B------:R-:W-:Y:S02]  /*2740*/  IADD3 R80, P3, PT, R142, UR4, RZ ;  /* 0x000000048e507c10 */ /* 0x000fe4000ff7e0ff */
[----:B------:R-:W-:Y:S02]  /*2750*/  PRMT R232, RZ, 0x7610, R232 ;  /* 0x00007610ffe87816 */ /* 0x000fe400000000e8 */
[----:B------:R-:W-:Y:S02]  /*2760*/  PRMT R234, RZ, 0x7610, R234 ;  /* 0x00007610ffea7816 */ /* 0x000fe400000000ea */
[----:B------:R-:W-:Y:S01]  /*2770*/  PRMT R236, RZ, 0x7610, R236 ;  /* 0x00007610ffec7816 */ /* 0x000fe200000000ec */
[----:B------:R0:W4:Y:S01]  /*2780*/  @!P1 LDG.E.U16 R65, desc[UR10][R172.64] ;  /* 0x0000000aac419981 */ /* 0x000122000c1e1500 */
[----:B------:R-:W-:-:S02]  /*2790*/  IADD3.X R175, PT, PT, R151, UR5, RZ, P0, !PT ;  /* 0x0000000597af7c10 */ /* 0x000fc400087fe4ff */
[----:B------:R-:W-:Y:S01]  /*27a0*/  IADD3.X R75, PT, PT, R147, UR5, RZ, P2, !PT ;  /* 0x00000005934b7c10 */ /* 0x000fe200097fe4ff */
[----:B------:R1:W4:Y:S01]  /*27b0*/  @!P1 LDG.E.U16 R232, desc[UR10][R82.64] ;  /* 0x0000000a52e89981 */ /* 0x000322000c1e1500 */
[----:B------:R-:W-:Y:S02]  /*27c0*/  IADD3.X R81, PT, PT, R143, UR5, RZ, P3, !PT ;  /* 0x000000058f517c10 */ /* 0x000fe40009ffe4ff */
[----:B------:R-:W-:Y:S01]  /*27d0*/  IADD3 R168, P2, PT, R134, UR4, RZ ;  /* 0x0000000486a87c10 */ /* 0x000fe2000ff5e0ff */
[----:B------:R1:W4:Y:S01]  /*27e0*/  @!P1 LDG.E.U16 R234, desc[UR10][R174.64] ;  /* 0x0000000aaeea9981 */ /* 0x000322000c1e1500 */
[----:B0-----:R-:W-:Y:S02]  /*27f0*/  IADD3 R172, P3, PT, R130, UR4, RZ ;  /* 0x0000000482ac7c10 */ /* 0x001fe4000ff7e0ff */
[----:B------:R-:W-:Y:S01]  /*2800*/  PRMT R67, RZ, 0x7610, R67 ;  /* 0x00007610ff437816 */ /* 0x000fe20000000043 */
[----:B------:R0:W4:Y:S01]  /*2810*/  @!P1 LDG.E.U16 R236, desc[UR10][R80.64] ;  /* 0x0000000a50ec9981 */ /* 0x000122000c1e1500 */
[----:B------:R-:W-:-:S02]  /*2820*/  PRMT R238, RZ, 0x7610, R238 ;  /* 0x00007610ffee7816 */ /* 0x000fc400000000ee */
[----:B------:R-:W-:Y:S02]  /*2830*/  IADD3.X R169, PT, PT, R135, UR5, RZ, P2, !PT ;  /* 0x0000000587a97c10 */ /* 0x000fe400097fe4ff */
[----:B------:R-:W-:Y:S01]  /*2840*/  IADD3.X R173, PT, PT, R131, UR5, RZ, P3, !PT ;  /* 0x0000000583ad7c10 */ /* 0x000fe20009ffe4ff */
[----:B------:R0:W4:Y:S01]  /*2850*/  @!P1 LDG.E.U16 R67, desc[UR10][R74.64] ;  /* 0x0000000a4a439981 */ /* 0x000122000c1e1500 */
[----:B-1----:R-:W-:Y:S02]  /*2860*/  IADD3 R82, P0, PT, R138, UR4, RZ ;  /* 0x000000048a527c10 */ /* 0x002fe4000ff1e0ff */
[----:B------:R-:W-:Y:S01]  /*2870*/  IADD3 R174, P3, PT, R118, UR4, RZ ;  /* 0x0000000476ae7c10 */ /* 0x000fe2000ff7e0ff */
[----:B------:R1:W4:Y:S01]  /*2880*/  @!P1 LDG.E.U16 R238, desc[UR10][R168.64] ;  /* 0x0000000aa8ee9981 */ /* 0x000322000c1e1500 */
[----:B0-----:R-:W-:Y:S02]  /*2890*/  IADD3 R80, P2, PT, R122, UR4, RZ ;  /* 0x000000047a507c10 */ /* 0x001fe4000ff5e0ff */
[----:B------:R-:W-:-:S02]  /*28a0*/  PRMT R69, RZ, 0x7610, R69 ;  /* 0x00007610ff457816 */ /* 0x000fc40000000045 */
[----:B------:R-:W-:Y:S02]  /*28b0*/  PRMT R171, RZ, 0x7610, R171 ;  /* 0x00007610ffab7816 */ /* 0x000fe400000000ab */
[----:B------:R-:W-:Y:S02]  /*28c0*/  PRMT R242, RZ, 0x7610, R242 ;  /* 0x00007610fff27816 */ /* 0x000fe400000000f2 */
[----:B------:R-:W-:Y:S02]  /*28d0*/  IADD3.X R83, PT, PT, R139, UR5, RZ, P0, !PT ;  /* 0x000000058b537c10 */ /* 0x000fe400087fe4ff */
[----:B------:R-:W-:Y:S01]  /*28e0*/  IADD3.X R81, PT, PT, R123, UR5, RZ, P2, !PT ;  /* 0x000000057b517c10 */ /* 0x000fe200097fe4ff */
[----:B------:R0:W4:Y:S01]  /*28f0*/  @!P1 LDG.E.U16 R171, desc[UR10][R172.64] ;  /* 0x0000000aacab9981 */ /* 0x000122000c1e1500 */
[----:B------:R-:W-:Y:S02]  /*2900*/  IADD3.X R175, PT, PT, R119, UR5, RZ, P3, !PT ;  /* 0x0000000577af7c10 */ /* 0x000fe40009ffe4ff */
[----:B------:R-:W-:Y:S01]  /*2910*/  IADD3 R74, P0, PT, R126, UR4, RZ ;  /* 0x000000047e4a7c10 */ /* 0x000fe2000ff1e0ff */
[----:B------:R0:W4:Y:S01]  /*2920*/  @!P1 LDG.E.U16 R69, desc[UR10][R82.64] ;  /* 0x0000000a52459981 */ /* 0x000122000c1e1500 */
[----:B-1----:R-:W-:-:S02]  /*2930*/  IADD3 R168, P2, PT, R58, UR4, RZ ;  /* 0x000000043aa87c10 */ /* 0x002fc4000ff5e0ff */
[----:B------:R-:W-:Y:S01]  /*2940*/  IADD3.X R75, PT, PT, R127, UR5, RZ, P0, !PT ;  /* 0x000000057f4b7c10 */ /* 0x000fe200087fe4ff */
[----:B------:R1:W4:Y:S01]  /*2950*/  @!P1 LDG.E.U16 R242, desc[UR10][R174.64] ;  /* 0x0000000aaef29981 */ /* 0x000322000c1e1500 */
[----:B------:R-:W-:Y:S02]  /*2960*/  IADD3.X R169, PT, PT, R59, UR5, RZ, P2, !PT ;  /* 0x000000053ba97c10 */ /* 0x000fe400097fe4ff */
[----:B0-----:R-:W-:Y:S02]  /*2970*/  IADD3 R172, P3, PT, R60, UR4, RZ ;  /* 0x000000043cac7c10 */ /* 0x001fe4000ff7e0ff */
[----:B------:R-:W-:Y:S02]  /*2980*/  IADD3 R230, P4, PT, R62, UR4, RZ ;  /* 0x000000043ee67c10 */ /* 0x000fe4000ff9e0ff */
[----:B------:R-:W-:Y:S02]  /*2990*/  IADD3 R82, P0, PT, R114, UR4, RZ ;  /* 0x0000000472527c10 */ /* 0x000fe4000ff1e0ff */
[----:B-1----:R-:W-:-:S02]  /*29a0*/  IADD3 R174, P2, PT, R162, UR4, RZ ;  /* 0x00000004a2ae7c10 */ /* 0x002fc4000ff5e0ff */
[----:B------:R-:W-:Y:S02]  /*29b0*/  PRMT R240, RZ, 0x7610, R240 ;  /* 0x00007610fff07816 */ /* 0x000fe400000000f0 */
[----:B------:R-:W-:Y:S02]  /*29c0*/  PRMT R71, RZ, 0x7610, R71 ;  /* 0x00007610ff477816 */ /* 0x000fe40000000047 */
[----:B------:R-:W-:Y:S02]  /*29d0*/  PRMT R73, RZ, 0x7610, R73 ;  /* 0x00007610ff497816 */ /* 0x000fe40000000049 */
[----:B------:R-:W-:Y:S01]  /*29e0*/  PRMT R244, RZ, 0x7610, R244 ;  /* 0x00007610fff47816 */ /* 0x000fe200000000f4 */
[----:B------:R-:W4:Y:S01]  /*29f0*/  @!P1 LDG.E.U16 R240, desc[UR10][R74.64] ;  /* 0x0000000a4af09981 */ /* 0x000f22000c1e1500 */
[----:B------:R-:W-:Y:S02]  /*2a00*/  PRMT R177, RZ, 0x7610, R177 ;  /* 0x00007610ffb17816 */ /* 0x000fe400000000b1 */
[----:B------:R-:W-:Y:S01]  /*2a10*/  PRMT R246, RZ, 0x7610, R246 ;  /* 0x00007610fff67816 */ /* 0x000fe200000000f6 */
[----:B------:R0:W4:Y:S01]  /*2a20*/  @!P1 LDG.E.U16 R71, desc[UR10][R80.64] ;  /* 0x0000000a50479981 */ /* 0x000122000c1e1500 */
[----:B------:R-:W-:-:S02]  /*2a30*/  PRMT R199, RZ, 0x7610, R199 ;  /* 0x00007610ffc77816 */ /* 0x000fc400000000c7 */
[----:B------:R-:W-:Y:S01]  /*2a40*/  IADD3.X R83, PT, PT, R115, UR5, RZ, P0, !PT ;  /* 0x0000000573537c10 */ /* 0x000fe200087fe4ff */
[----:B------:R-:W4:Y:S01]  /*2a50*/  @!P1 LDG.E.U16 R244, desc[UR10][R168.64] ;  /* 0x0000000aa8f49981 */ /* 0x000f22000c1e1500 */
[----:B------:R-:W-:Y:S02]  /*2a60*/  IADD3.X R173, PT, PT, R61, UR5, RZ, P3, !PT ;  /* 0x000000053dad7c10 */ /* 0x000fe40009ffe4ff */
[----:B------:R-:W-:Y:S01]  /*2a70*/  IADD3.X R231, PT, PT, R63, UR5, RZ, P4, !PT ;  /* 0x000000053fe77c10 */ /* 0x000fe2000a7fe4ff */
[----:B------:R1:W4:Y:S01]  /*2a80*/  @!P1 LDG.E.U16 R73, desc[UR10][R82.64] ;  /* 0x0000000a52499981 */ /* 0x000322000c1e1500 */
[----:B------:R-:W-:Y:S02]  /*2a90*/  IADD3.X R175, PT, PT, R163, UR5, RZ, P2, !PT ;  /* 0x00000005a3af7c10 */ /* 0x000fe400097fe4ff */
[----:B------:R-:W-:Y:S01]  /*2aa0*/  IADD3 R178, P3, PT, R156, UR4, RZ ;  /* 0x000000049cb27c10 */ /* 0x000fe2000ff7e0ff */
[----:B------:R1:W4:Y:S01]  /*2ab0*/  @!P1 LDG.E.U16 R177, desc[UR10][R172.64] ;  /* 0x0000000aacb19981 */ /* 0x000322000c1e1500 */
[----:B------:R-:W-:-:S02]  /*2ac0*/  ISETP.GE.AND P0, PT, R0, UR8, PT ;  /* 0x0000000800007c0c */ /* 0x000fc4000bf06270 */
[----:B------:R-:W-:Y:S01]  /*2ad0*/  IADD3.X R179, PT, PT, R157, UR5, RZ, P3, !PT ;  /* 0x000000059db37c10 */ /* 0x000fe20009ffe4ff */
[----:B------:R-:W4:Y:S01]  /*2ae0*/  @!P1 LDG.E.U16 R246, desc[UR10][R230.64] ;  /* 0x0000000ae6f69981 */ /* 0x000f22000c1e1500 */
[----:B0-----:R-:W-:Y:S02]  /*2af0*/  IADD3 R80, P2, PT, R148, UR4, RZ ;  /* 0x0000000494507c10 */ /* 0x001fe4000ff5e0ff */
[----:B-1----:R-:W-:Y:S01]  /*2b00*/  IADD3 R82, P3, PT, R144, UR4, RZ ;  /* 0x0000000490527c10 */ /* 0x002fe2000ff7e0ff */
[----:B------:R0:W4:Y:S01]  /*2b10*/  @!P1 LDG.E.U16 R199, desc[UR10][R174.64] ;  /* 0x0000000aaec79981 */ /* 0x000122000c1e1500 */
[----:B------:R-:W-:Y:S02]  /*2b20*/  IADD3 R74, P1, PT, R152, UR4, RZ ;  /* 0x00000004984a7c10 */ /* 0x000fe4000ff3e0ff */
[----:B------:R-:W-:Y:S02]  /*2b30*/  PRMT R193, RZ, 0x7610, R193 ;  /* 0x00007610ffc17816 */ /* 0x000fe400000000c1 */
[----:B------:R-:W-:-:S02]  /*2b40*/  PRMT R191, RZ, 0x7610, R191 ;  /* 0x00007610ffbf7816 */ /* 0x000fc400000000bf */
[----:B------:R-:W-:Y:S02]  /*2b50*/  IADD3.X R75, PT, PT, R153, UR5, RZ, P1, !PT ;  /* 0x00000005994b7c10 */ /* 0x000fe40008ffe4ff */
[----:B------:R-:W-:Y:S02]  /*2b60*/  IADD3.X R81, PT, PT, R149, UR5, RZ, P2, !PT ;  /* 0x0000000595517c10 */ /* 0x000fe400097fe4ff */
[----:B------:R-:W-:Y:S01]  /*2b70*/  PRMT R189, RZ, 0x7610, R189 ;  /* 0x00007610ffbd7816 */ /* 0x000fe200000000bd */
[----:B------:R1:W4:Y:S01]  /*2b80*/  @!P0 LDG.E.U16 R193, desc[UR10][R74.64] ;  /* 0x0000000a4ac18981 */ /* 0x000322000c1e1500 */
[----:B------:R-:W-:Y:S02]  /*2b90*/  IADD3.X R83, PT, PT, R145, UR5, RZ, P3, !PT ;  /* 0x0000000591537c10 */ /* 0x000fe40009ffe4ff */
[----:B------:R-:W-:Y:S01]  /*2ba0*/  IADD3 R168, P1, PT, R140, UR4, RZ ;  /* 0x000000048ca87c10 */ /* 0x000fe2000ff3e0ff */
[----:B------:R1:W4:Y:S01]  /*2bb0*/  @!P0 LDG.E.U16 R191, desc[UR10][R80.64] ;  /* 0x0000000a50bf8981 */ /* 0x000322000c1e1500 */
[----:B------:R-:W-:-:S02]  /*2bc0*/  IADD3 R172, P2, PT, R136, UR4, RZ ;  /* 0x0000000488ac7c10 */ /* 0x000fc4000ff5e0ff */
[----:B0-----:R-:W-:Y:S01]  /*2bd0*/  IADD3 R174, P3, PT, R128, UR4, RZ ;  /* 0x0000000480ae7c10 */ /* 0x001fe2000ff7e0ff */
[----:B------:R0:W4:Y:S01]  /*2be0*/  @!P0 LDG.E.U16 R189, desc[UR10][R82.64] ;  /* 0x0000000a52bd8981 */ /* 0x000122000c1e1500 */
[----:B------:R-:W-:Y:S02]  /*2bf0*/  PRMT R195, RZ, 0x7610, R195 ;  /* 0x00007610ffc37816 */ /* 0x000fe400000000c3 */
[----:B------:R-:W-:Y:S02]  /*2c00*/  PRMT R250, RZ, 0x7610, R250 ;  /* 0x00007610fffa7816 */ /* 0x000fe400000000fa */
[----:B------:R-:W-:Y:S02]  /*2c10*/  PRMT R187, RZ, 0x7610, R187 ;  /* 0x00007610ffbb7816 */ /* 0x000fe400000000bb */
[----:B------:R-:W-:Y:S01]  /*2c20*/  IADD3.X R169, PT, PT, R141, UR5, RZ, P1, !PT ;  /* 0x000000058da97c10 */ /* 0x000fe20008ffe4ff */
[----:B------:R0:W4:Y:S01]  /*2c30*/  @!P0 LDG.E.U16 R195, desc[UR10][R178.64] ;  /* 0x0000000ab2c38981 */ /* 0x000122000c1e1500 */
[----:B------:R-:W-:-:S02]  /*2c40*/  PRMT R252, RZ, 0x7610, R252 ;  /* 0x00007610fffc7816 */ /* 0x000fc400000000fc */
[----:B------:R-:W-:Y:S01]  /*2c50*/  IADD3.X R173, PT, PT, R137, UR5, RZ, P2, !PT ;  /* 0x0000000589ad7c10 */ /* 0x000fe200097fe4ff */
[----:B------:R-:W4:Y:S01]  /*2c60*/  @!P0 LDG.E.U16 R187, desc[UR10][R168.64] ;  /* 0x0000000aa8bb8981 */ /* 0x000f22000c1e1500 */
[----:B------:R-:W-:Y:S02]  /*2c70*/  IADD3.X R175, PT, PT, R129, UR5, RZ, P3, !PT ;  /* 0x0000000581af7c10 */ /* 0x000fe40009ffe4ff */
[----:B-1----:R-:W-:Y:S01]  /*2c80*/  IADD3 R74, P1, PT, R112, UR4, RZ ;  /* 0x00000004704a7c10 */ /* 0x002fe2000ff3e0ff */
[----:B------:R-:W4:Y:S01]  /*2c90*/  @!P0 LDG.E.U16 R252, desc[UR10][R172.64] ;  /* 0x0000000aacfc8981 */ /* 0x000f22000c1e1500 */
[----:B------:R-:W-:Y:S02]  /*2ca0*/  IADD3 R80, P2, PT, R54, UR4, RZ ;  /* 0x0000000436507c10 */ /* 0x000fe4000ff5e0ff */
[----:B0-----:R-:W-:Y:S01]  /*2cb0*/  IADD3 R82, P3, PT, R56, UR4, RZ ;  /* 0x0000000438527c10 */ /* 0x001fe2000ff7e0ff */
[----:B------:R0:W4:Y:S01]  /*2cc0*/  @!P0 LDG.E.U16 R250, desc[UR10][R174.64] ;  /* 0x0000000aaefa8981 */ /* 0x000122000c1e1500 */
[----:B------:R-:W-:-:S02]  /*2cd0*/  PRMT R230, RZ, 0x7610, R230 ;  /* 0x00007610ffe67816 */ /* 0x000fc400000000e6 */
[----:B------:R-:W-:Y:S02]  /*2ce0*/  IADD3.X R75, PT, PT, R113, UR5, RZ, P1, !PT ;  /* 0x00000005714b7c10 */ /* 0x000fe40008ffe4ff */
[----:B------:R-:W-:Y:S02]  /*2cf0*/  PRMT R179, RZ, 0x7610, R179 ;  /* 0x00007610ffb37816 */ /* 0x000fe400000000b3 */
[----:B------:R-:W-:Y:S01]  /*2d00*/  IADD3.X R81, PT, PT, R55, UR5, RZ, P2, !PT ;  /* 0x0000000537517c10 */ /* 0x000fe200097fe4ff */
[----:B------:R1:W4:Y:S01]  /*2d10*/  @!P0 LDG.E.U16 R230, desc[UR10][R74.64] ;  /* 0x0000000a4ae68981 */ /* 0x000322000c1e1500 */
[----:B------:R-:W-:Y:S02]  /*2d20*/  PRMT R178, RZ, 0x7610, R178 ;  /* 0x00007610ffb27816 */ /* 0x000fe400000000b2 */
[----:B------:R-:W-:Y:S01]  /*2d30*/  IADD3.X R83, PT, PT, R57, UR5, RZ, P3, !PT ;  /* 0x0000000539537c10 */ /* 0x000fe20009ffe4ff */
[----:B------:R1:W4:Y:S01]  /*2d40*/  @!P0 LDG.E.U16 R179, desc[UR10][R80.64] ;  /* 0x0000000a50b38981 */ /* 0x000322000c1e1500 */
[----:B0-----:R-:W-:-:S02]  /*2d50*/  IADD3 R174, P2, PT, R120, UR4, RZ ;  /* 0x0000000478ae7c10 */ /* 0x001fc4000ff5e0ff */
[----:B------:R-:W-:Y:S01]  /*2d60*/  IADD3 R168, P3, PT, R116, UR4, RZ ;  /* 0x0000000474a87c10 */ /* 0x000fe2000ff7e0ff */
[----:B------:R0:W4:Y:S01]  /*2d70*/  @!P0 LDG.E.U16 R178, desc[UR10][R82.64] ;  /* 0x0000000a52b28981 */ /* 0x000122000c1e1500 */
[----:B------:R-:W-:Y:S02]  /*2d80*/  IADD3 R172, P1, PT, R124, UR4, RZ ;  /* 0x000000047cac7c10 */ /* 0x000fe4000ff3e0ff */
[----:B------:R-:W-:Y:S02]  /*2d90*/  IADD3.X R175, PT, PT, R121, UR5, RZ, P2, !PT ;  /* 0x0000000579af7c10 */ /* 0x000fe400097fe4ff */
[----:B------:R-:W-:Y:S02]  /*2da0*/  IADD3.X R169, PT, PT, R117, UR5, RZ, P3, !PT ;  /* 0x0000000575a97c10 */ /* 0x000fe40009ffe4ff */
[----:B------:R-:W-:Y:S02]  /*2db0*/  PRMT R181, RZ, 0x7610, R181 ;  /* 0x00007610ffb57816 */ /* 0x000fe400000000b5 */
[----:B------:R-:W-:-:S02]  /*2dc0*/  IADD3.X R173, PT, PT, R125, UR5, RZ, P1, !PT ;  /* 0x000000057dad7c10 */ /* 0x000fc40008ffe4ff */
[----:B-1----:R-:W-:Y:S02]  /*2dd0*/  IADD3 R74, P2, PT, R160, UR4, RZ ;  /* 0x00000004a04a7c10 */ /* 0x002fe4000ff5e0ff */
[----:B------:R-:W-:Y:S01]  /*2de0*/  PRMT R248, RZ, 0x7610, R248 ;  /* 0x00007610fff87816 */ /* 0x000fe200000000f8 */
[----:B------:R-:W4:Y:S01]  /*2df0*/  @!P0 LDG.E.U16 R181, desc[UR10][R168.64] ;  /* 0x0000000aa8b58981 */ /* 0x000f22000c1e1500 */
[----:B------:R-:W-:Y:S02]  /*2e00*/  IADD3 R80, P3, PT, R132, UR4, RZ ;  /* 0x0000000484507c10 */ /* 0x000fe4000ff7e0ff */
[----:B0-----:R-:W-:Y:S02]  /*2e10*/  IADD3 R82, P1, PT, R164, UR4, RZ ;  /* 0x00000004a4527c10 */ /* 0x001fe4000ff3e0ff */
[----:B------:R-:W-:Y:S01]  /*2e20*/  PRMT R183, RZ, 0x7610, R183 ;  /* 0x00007610ffb77816 */ /* 0x000fe200000000b7 */
[----:B------:R-:W4:Y:S01]  /*2e30*/  @!P0 LDG.E.U16 R248, desc[UR10][R174.64] ;  /* 0x0000000aaef88981 */ /* 0x000f22000c1e1500 */
[----:B------:R-:W-:-:S02]  /*2e40*/  PRMT R197, RZ, 0x7610, R197 ;  /* 0x00007610ffc57816 */ /* 0x000fc400000000c5 */
[----:B------:R-:W-:Y:S02]  /*2e50*/  IADD3.X R75, PT, PT, R161, UR5, RZ, P2, !PT ;  /* 0x00000005a14b7c10 */ /* 0x000fe400097fe4ff */
[----:B------:R-:W-:Y:S01]  /*2e60*/  PRMT R185, RZ, 0x7610, R185 ;  /* 0x00007610ffb97816 */ /* 0x000fe200000000b9 */
[----:B------:R-:W4:Y:S01]  /*2e70*/  @!P0 LDG.E.U16 R183, desc[UR10][R172.64] ;  /* 0x0000000aacb78981 */ /* 0x000f22000c1e1500 */
[----:B------:R-:W-:Y:S02]  /*2e80*/  PRMT R201, RZ, 0x7610, R201 ;  /* 0x00007610ffc97816 */ /* 0x000fe400000000c9 */
[----:B------:R-:W-:Y:S01]  /*2e90*/  IADD3.X R81, PT, PT, R133, UR5, RZ, P3, !PT ;  /* 0x0000000585517c10 */ /* 0x000fe20009ffe4ff */
[----:B------:R-:W4:Y:S01]  /*2ea0*/  @!P0 LDG.E.U16 R197, desc[UR10][R74.64] ;  /* 0x0000000a4ac58981 */ /* 0x000f22000c1e1500 */
[----:B------:R-:W-:-:S03]  /*2eb0*/  IADD3.X R83, PT, PT, R165, UR5, RZ, P1, !PT ;  /* 0x00000005a5537c10 */ /* 0x000fc60008ffe4ff */
[----:B------:R-:W4:Y:S04]  /*2ec0*/  @!P0 LDG.E.U16 R185, desc[UR10][R80.64] ;  /* 0x0000000a50b98981 */ /* 0x000f28000c1e1500 */
[----:B------:R-:W4:Y:S04]  /*2ed0*/  @!P0 LDG.E.U16 R201, desc[UR10][R82.64] ;  /* 0x0000000a52c98981 */ /* 0x000f28000c1e1500 */
[----:B---3--:R-:W-:Y:S04]  /*2ee0*/  STS.U16 [R5+UR6], R66 ;  /* 0x0000004205007988 */ /* 0x008fe80008000406 */
[----:B-----5:R-:W-:Y:S04]  /*2ef0*/  STS.U16 [R5+UR6+0x100], R68 ;  /* 0x0001004405007988 */ /* 0x020fe80008000406 */
[----:B--2---:R-:W-:Y:S04]  /*2f00*/  STS.U16 [R5+UR6+0x200], R64 ;  /* 0x0002004005007988 */ /* 0x004fe80008000406 */
[----:B------:R-:W-:Y:S04]  /*2f10*/  STS.U16 [R5+UR6+0x300], R72 ;  /* 0x0003004805007988 */ /* 0x000fe80008000406 */
[----:B----4-:R-:W-:Y:S04]  /*2f20*/  STS.U16 [R5+UR6+0x400], R182 ;  /* 0x000400b605007988 */ /* 0x010fe80008000406 */
[----:B------:R-:W-:Y:S04]  /*2f30*/  STS.U16 [R5+UR6+0x500], R176 ;  /* 0x000500b005007988 */ /* 0x000fe80008000406 */
        /* <DEDUP_REMOVED lines=57> */
[----:B------:R-:W-:Y:S01]  /*32d0*/  STS.U16 [R110+UR6+0x3f00], R201 ;  /* 0x003f00c96e007988 */ /* 0x000fe20008000406 */
[----:B------:R-:W-:Y:S06]  /*32e0*/  BAR.SYNC.DEFER_BLOCKING 0x0 ;  /* 0x0000000000007b1d */ /* 0x000fec0000010000 */
[----:B------:R-:W-:Y:S04]  /*32f0*/  LDSM.16.MT88.4 R80, [R3] ;  /* 0x000000000350783b */ /* 0x000fe80000004200 */
[----:B------:R-:W0:Y:S04]  /*3300*/  LDSM.16.M88.4 R64, [R4+UR6+0x2000] ;  /* 0x002000060440783b */ /* 0x000e280008000200 */
[----:B------:R-:W1:Y:S04]  /*3310*/  LDSM.16.MT88.4 R72, [R3+0x200] ;  /* 0x000200000348783b */ /* 0x000e680000004200 */
[----:B------:R-:W-:Y:S01]  /*3320*/  LDSM.16.MT88.4 R68, [R3+0x400] ;  /* 0x000400000344783b */ /* 0x000fe20000004200 */
[----:B0-----:R-:W-:Y:S03]  /*3330*/  HMMA.16816.F32 R80, R80, R64, R76 ;  /* 0x000000405050723c */ /* 0x001fe6000000184c */
[----:B------:R-:W0:-:S15]  /*3340*/  LDSM.16.M88.4 R76, [R111+UR6+0x2000] ;  /* 0x002000066f4c783b */ /* 0x000e1e0008000200 */
[----:B------:R-:W-:Y:S02]  /*3350*/  NOP ;  /* 0x0000000000007918 */ /* 0x000fe40000000000 */
[----:B-1----:R-:W-:Y:S01]  /*3360*/  HMMA.16816.F32 R80, R72, R66, R80 ;  /* 0x000000424850723c */ /* 0x002fe20000001850 */
[----:B------:R-:W1:Y:S04]  /*3370*/  LDSM.16.MT88.4 R72, [R3+0x600] ;  /* 0x000600000348783b */ /* 0x000e680000004200 */
[----:B------:R-:W-:-:S15]  /*3380*/  LDSM.16.MT88.4 R64, [R3+0x800] ;  /* 0x000800000340783b */ /* 0x000fde0000004200 */
[----:B0-----:R-:W-:Y:S01]  /*3390*/  HMMA.16816.F32 R80, R68, R76, R80 ;  /* 0x0000004c4450723c */ /* 0x001fe20000001850 */
[----:B------:R-:W0:-:S15]  /*33a0*/  LDSM.16.M88.4 R68, [R4+UR6+0x2080] ;  /* 0x002080060444783b */ /* 0x000e1e0008000200 */
[----:B------:R-:W-:-:S04]  /*33b0*/  NOP ;  /* 0x0000000000007918 */ /* 0x000fc80000000000 */
        /* <DEDUP_REMOVED lines=31> */
[----:B------:R-:W1:Y:S01]  /*35b0*/  LDSM.16.MT88.4 R76, [R3+0x1e00] ;  /* 0x001e0000034c783b */ /* 0x000e620000004200 */
[----:B------:R-:W-:-:S05]  /*35c0*/  VIADD R103, R103, 0xffffffff ;  /* 0xffffffff67677836 */ /* 0x000fca0000000000 */
[----:B------:R-:W-:-:S13]  /*35d0*/  ISETP.NE.U32.AND P0, PT, R103, RZ, PT ;  /* 0x000000ff6700720c */ /* 0x000fda0003f05070 */
[----:B0-----:R-:W-:Y:S01]  /*35e0*/  HMMA.16816.F32 R68, R68, R80, R72 ;  /* 0x000000504444723c */ /* 0x001fe20000001848 */
[----:B------:R-:W-:Y:S02]  /*35f0*/  UIMAD.WIDE UR4, UR7, 0x2, UR4 ;  /* 0x00000002070478a5 */ /* 0x000fe4000f8e0204 */
[----:B------:R-:W-:Y:S01]  /*3600*/  UIADD3 UR8, UPT, UPT, UR8, -0x100, URZ ;  /* 0xffffff0008087890 */ /* 0x000fe2000fffe0ff */
[----:B------:R-:W-:-:S15]  /*3610*/  IMAD.WIDE R166, R45, 0x2, R166 ;  /* 0x000000022da67825 */ /* 0x000fde00078e02a6 */
[----:B------:R-:W-:Y:S01]  /*3620*/  NOP ;  /* 0x0000000000007918 */ /* 0x000fe20000000000 */
[----:B-1----:R-:W-:Y:S01]  /*3630*/  HMMA.16816.F32 R76, R76, R82, R68 ;  /* 0x000000524c4c723c */ /* 0x002fe20000001844 */
[----:B------:R-:W-:-:S04]  /*3640*/  NOP ;  /* 0x0000000000007918 */ /* 0x000fc80000000000 */
[----:B------:R-:W-:-:S15]  /*3650*/  @P0 BRA `(.L_x_1) ;  /* 0xffffffe800000947 */ /* 0x000fde000383ffff */
[----:B------:R-:W-:Y:S02]  /*3660*/  F2FP.F16.F32.PACK_AB R78, R79, R78 ;  /* 0x0000004e4f4e723e */ /* 0x000fe400000000ff */
[----:B------:R-:W-:-:S07]  /*3670*/  F2FP.F16.F32.PACK_AB R76, R77, R76 ;  /* 0x0000004c4d4c723e */ /* 0x000fce00000000ff */
.L_x_0:
[----:B------:R-:W-:Y:S01]  /*3680*/  BAR.SYNC.DEFER_BLOCKING 0x0 ;  /* 0x0000000000007b1d */ /* 0x000fe20000010000 */
[----:B------:R-:W-:Y:S01]  /*3690*/  LOP3.LUT R7, R7, 0x1c, R12, 0xf8, !PT ;  /* 0x0000001c07077812 */ /* 0x000fe200078ef80c */
[----:B------:R-:W-:Y:S01]  /*36a0*/  IMAD.SHL.U32 R3, R12, 0x4, RZ ;  /* 0x000000040c037824 */ /* 0x000fe200078e00ff */
[----:B------:R-:W-:Y:S02]  /*36b0*/  LOP3.LUT R8, R8, 0x180, RZ, 0xc0, !PT ;  /* 0x0000018008087812 */ /* 0x000fe400078ec0ff */
[----:B------:R-:W-:Y:S01]  /*36c0*/  LOP3.LUT R7, R7, 0x2, R10, 0xf8, !PT ;  /* 0x0000000207077812 */ /* 0x000fe200078ef80a */
[----:B------:R-:W0:Y:S01]  /*36d0*/  LDCU UR4, c[0x0][0x3b4] ;  /* 0x00007680ff0477ac */ /* 0x000e220008000800 */
[----:B------:R-:W-:Y:S02]  /*36e0*/  LOP3.LUT R13, R8, 0x7c, R3, 0xf8, !PT ;  /* 0x0000007c080d7812 */ /* 0x000fe400078ef803 */
[----:B------:R-:W-:Y:S01]  /*36f0*/  PRMT R8, R76, 0x7632, R8 ;  /* 0x000076324c087816 */ /* 0x000fe20000000008 */
[----:B------:R-:W1:Y:S01]  /*3700*/  LDCU.128 UR12, c[0x0][0x390] ;  /* 0x00007200ff0c77ac */ /* 0x000e620008000c00 */
[----:B------:R-:W-:-:S02]  /*3710*/  LOP3.LUT R3, R7, 0x40, RZ, 0x3c, !PT ;  /* 0x0000004007037812 */ /* 0x000fc400078e3cff */
[C---:B------:R-:W-:Y:S01]  /*3720*/  LOP3.LUT R4, R7.reuse, 0x20, RZ, 0x3c, !PT ;  /* 0x0000002007047812 */ /* 0x040fe200078e3cff */
[----:B------:R-:W2:Y:S01]  /*3730*/  LDCU UR5, c[0x0][0x3b8] ;  /* 0x00007700ff0577ac */ /* 0x000ea20008000800 */
[----:B------:R-:W-:Y:S02]  /*3740*/  PRMT R10, R78, 0x7632, R10 ;  /* 0x000076324e0a7816 */ /* 0x000fe4000000000a */
[----:B------:R-:W-:Y:S02]  /*3750*/  LOP3.LUT R5, R7, 0x60, RZ, 0x3c, !PT ;  /* 0x0000006007057812 */ /* 0x000fe400078e3cff */
[----:B------:R-:W-:Y:S02]  /*3760*/  LOP3.LUT R13, R13, 0x60, R12, 0x78, !PT ;  /* 0x000000600d0d7812 */ /* 0x000fe400078e780c */
[C---:B------:R-:W-:Y:S02]  /*3770*/  LOP3.LUT R0, R6.reuse, R9, RZ, 0xfc, !PT ;  /* 0x0000000906007212 */ /* 0x040fe400078efcff */
[----:B------:R-:W-:Y:S01]  /*3780*/  LOP3.LUT R6, R6, 0x8, R9, 0xfe, !PT ;  /* 0x0000000806067812 */ /* 0x000fe200078efe09 */
[----:B------:R-:W-:Y:S01]  /*3790*/  STS.U16 [R7+UR6], R76 ;  /* 0x0000004c07007988 */ /* 0x000fe20008000406 */
[----:B0-----:R-:W-:-:S03]  /*37a0*/  IMAD R2, R11, UR4, RZ ;  /* 0x000000040b027c24 */ /* 0x001fc6000f8e02ff */
[----:B------:R2:W-:Y:S01]  /*37b0*/  STS.U16 [R3+UR6+0x100], R8 ;  /* 0x0001000803007988 */ /* 0x0005e20008000406 */
[----:B-1----:R-:W-:-:S03]  /*37c0*/  ISETP.GE.AND P0, PT, R11, UR14, PT ;  /* 0x0000000e0b007c0c */ /* 0x002fc6000bf06270 */
[----:B------:R0:W-:Y:S01]  /*37d0*/  STS.U16 [R4+UR6+0x80], R78 ;  /* 0x0000804e04007988 */ /* 0x0001e20008000406 */
[----:B------:R-:W-:Y:S02]  /*37e0*/  ISETP.LT.AND P1, PT, R0, UR15, !P0 ;  /* 0x0000000f00007c0c */ /* 0x000fe4000c721270 */
[----:B------:R-:W-:Y:S01]  /*37f0*/  ISETP.LT.AND P0, PT, R6, UR15, !P0 ;  /* 0x0000000f06007c0c */ /* 0x000fe2000c701270 */
[----:B------:R1:W-:Y:S01]  /*3800*/  STS.U16 [R5+UR6+0x180], R10 ;  /* 0x0001800a05007988 */ /* 0x0003e20008000406 */
[----:B--2---:R-:W-:Y:S01]  /*3810*/  IMAD R3, R0, UR5, RZ ;  /* 0x0000000500037c24 */ /* 0x004fe2000f8e02ff */
[----:B------:R-:W-:Y:S01]  /*3820*/  BAR.SYNC.DEFER_BLOCKING 0x0 ;  /* 0x0000000000007b1d */ /* 0x000fe20000010000 */
[----:B------:R-:W-:Y:S01]  /*3830*/  IMAD R0, R6, UR5, RZ ;  /* 0x0000000506007c24 */ /* 0x000fe2000f8e02ff */
[----:B0-----:R-:W-:-:S04]  /*3840*/  LEA R4, P2, R2, UR12, 0x1 ;  /* 0x0000000c02047c11 */ /* 0x001fc8000f8408ff */
[----:B-1----:R-:W-:Y:S02]  /*3850*/  LEA.HI.X.SX32 R5, R2, UR13, 0x1, P2 ;  /* 0x0000000d02057c11 */ /* 0x002fe400090f0eff */
[CC--:B------:R-:W-:Y:S02]  /*3860*/  LEA R2, P2, R3.reuse, R4.reuse, 0x1 ;  /* 0x0000000403027211 */ /* 0x0c0fe400078408ff */
[C---:B------:R-:W-:Y:S02]  /*3870*/  LEA R4, P3, R0.reuse, R4, 0x1 ;  /* 0x0000000400047211 */ /* 0x040fe400078608ff */
[-C--:B------:R-:W-:Y:S02]  /*3880*/  LEA.HI.X.SX32 R3, R3, R5.reuse, 0x1, P2 ;  /* 0x0000000503037211 */ /* 0x080fe400010f0eff */
[----:B------:R-:W-:Y:S01]  /*3890*/  LEA.HI.X.SX32 R5, R0, R5, 0x1, P3 ;  /* 0x0000000500057211 */ /* 0x000fe200018f0eff */
[----:B------:R-:W0:Y:S04]  /*38a0*/  LDS R13, [R13+UR6] ;  /* 0x000000060d0d7984 */ /* 0x000e280008000800 */
[----:B0-----:R0:W-:Y:S01]  /*38b0*/  @P1 STG.E.U16 desc[UR10][R2.64], R13 ;  /* 0x0000000d02001986 */ /* 0x0011e2000c10150a */
[----:B------:R-:W-:Y:S05]  /*38c0*/  @!P0 EXIT ;  /* 0x000000000000894d */ /* 0x000fea0003800000 */
[----:B0-----:R-:W-:-:S05]  /*38d0*/  PRMT R2, R13, 0x7632, R2 ;  /* 0x000076320d027816 */ /* 0x001fca0000000002 */
[----:B------:R-:W-:Y:S01]  /*38e0*/  STG.E.U16 desc[UR10][R4.64], R2 ;  /* 0x0000000204007986 */ /* 0x000fe2000c10150a */
[----:B------:R-:W-:Y:S05]  /*38f0*/  EXIT ;  /* 0x000000000000794d */ /* 0x000fea0003800000 */
.L_x_2:
[----:B------:R-:W-:-:S00]  /*3900*/  BRA `(.L_x_2) ;  /* 0xfffffffc00fc7947 */ /* 0x000fc0000383ffff */
[----:B------:R-:W-:-:S00]  /*3910*/  NOP ;  /* 0x0000000000007918 */ /* 0x000fc00000000000 */
        /* <DEDUP_REMOVED lines=14> */
.L_x_3:


//--------------------- .nv.shared.matmul_kernel  --------------------------
	.section	.nv.shared.matmul_kernel,"aw",@nobits
	.sectionflags	@""
	.align	16
	.zero		1024


//--------------------- .nv.shared.reserved.0     --------------------------
	.section	.nv.shared.reserved.0,"aw",@nobits
	.weak		__nv_reservedSMEM_offset_0_alias
	.size		__nv_reservedSMEM_offset_0_alias, 0, 64
	.other		__nv_reservedSMEM_offset_0_alias,@"STO_CUDA_RESERVED_SHARED STV_DEFAULT"
__nv_reservedSMEM_offset_0_alias:
	.zero		0
	.zero		64


//--------------------- .nv.constant0.matmul_kernel --------------------------
	.section	.nv.constant0.matmul_kernel,"a",@progbits
	.sectionflags	@""
	.align	4
.nv.constant0.matmul_kernel:
	.zero		976


//--------------------- SYMBOLS --------------------------

	.type		.nv.reservedSmem.offset0,@object
	.size		.nv.reservedSmem.offset0,0x4
	.type		.nv.reservedSmem.cap,@object
	.size		.nv.reservedSmem.cap,0x4
